	.target	sm_90a

	.elftype	@"ET_EXEC"


//--------------------- .note.nv.tkinfo           --------------------------
	.section	.note.nv.tkinfo,"",@"SHT_NOTE"
	.sectionflags	@"SHF_NOTE_NV_TKINFO"
	.tkinfo
        /*0018*/ 	.word	0x00000002
        /*0030*/ 	.string	""
        /*0030*/ 	.string	"ptxas"
        /*0030*/ 	.string	"Cuda compilation tools, release 13.0, V13.0.88"
        /*0030*/ 	.string	"Build cuda_13.0.r13.0/compiler.36424714_0"
        /*0030*/ 	.string	"-arch sm_90a -m 64 "



//--------------------- .note.nv.cuinfo           --------------------------
	.section	.note.nv.cuinfo,"",@"SHT_NOTE"
	.sectionflags	@"SHF_NOTE_NV_CUINFO"
        /*0018*/ 	.short	0x0002
        /*001a*/ 	.short	0x005a
        /*001c*/ 	.short	0x0082
	.zero		2


//--------------------- .nv.info                  --------------------------
	.section	.nv.info,"",@"SHT_CUDA_INFO"
	.align	4


	//----- nvinfo : EIATTR_REGCOUNT
	.align		4
        /*0000*/ 	.byte	0x04, 0x2f
        /*0002*/ 	.short	(.L_15 - .L_14)
	.align		4
.L_14:
        /*0004*/ 	.word	index@(_ZN7cutlass13device_kernelINS_4gemm6kernel13GemmUniversalIN4cute5tupleIJiiiiEEENS1_10collective13CollectiveMmaINS1_34MainloopSm90TmaGmmaWarpSpecializedILi11ENS5_IJNS4_1CILi8EEENSA_ILi1EEESC_EEENS1_32KernelTmaWarpSpecializedPingpongEEENS5_IJNSA_ILi64EEENSA_ILi256EEENSA_ILi32EEEEEENS_10bfloat16_tENS5_IJlSC_lEEESK_SL_NS4_8TiledMMAINS4_8MMA_AtomIJNS4_4SM904GMMA28MMA_64x256x16_F32BF16BF16_SSILNSP_5MajorE0ELSR_0ELNSP_7ScaleInE1ELSS_1EEEEEENS4_6LayoutINS5_IJSC_SC_SC_EEENS5_IJNSA_ILi0EEESX_SX_EEEEENS5_IJNS4_10UnderscoreES10_S10_EEEEENS4_13SM90_TMA_LOADENS4_14ComposedLayoutINS4_7SwizzleILi2ELi4ELi3EEENS4_18smem_ptr_flag_bitsILi16EEENSV_INS5_IJSB_SI_EEENS5_IJSI_SC_EEEEEEEvNS4_8identityENS4_23SM90_TMA_LOAD_MULTICASTES1C_vS1D_EENS_8epilogue10collective6detail29Sm90TmaWarpSpecializedAdapterINS1H_15DefaultEpilogueISK_SL_SL_NS1G_6thread17LinearCombinationISK_Li1EffLNS1L_9ScaleType4KindE0ELNS_15FloatRoundStyleE2ESK_EENS1_15EpilogueDefaultEEEEEvvEEEEvNT_6ParamsE)
        /*0008*/ 	.word	0x000000a8


	//----- nvinfo : EIATTR_FRAME_SIZE
	.align		4
.L_15:
        /*000c*/ 	.byte	0x04, 0x11
        /*000e*/ 	.short	(.L_17 - .L_16)
	.align		4
.L_16:
        /*0010*/ 	.word	index@(_ZN7cutlass13device_kernelINS_4gemm6kernel13GemmUniversalIN4cute5tupleIJiiiiEEENS1_10collective13CollectiveMmaINS1_34MainloopSm90TmaGmmaWarpSpecializedILi11ENS5_IJNS4_1CILi8EEENSA_ILi1EEESC_EEENS1_32KernelTmaWarpSpecializedPingpongEEENS5_IJNSA_ILi64EEENSA_ILi256EEENSA_ILi32EEEEEENS_10bfloat16_tENS5_IJlSC_lEEESK_SL_NS4_8TiledMMAINS4_8MMA_AtomIJNS4_4SM904GMMA28MMA_64x256x16_F32BF16BF16_SSILNSP_5MajorE0ELSR_0ELNSP_7ScaleInE1ELSS_1EEEEEENS4_6LayoutINS5_IJSC_SC_SC_EEENS5_IJNSA_ILi0EEESX_SX_EEEEENS5_IJNS4_10UnderscoreES10_S10_EEEEENS4_13SM90_TMA_LOADENS4_14ComposedLayoutINS4_7SwizzleILi2ELi4ELi3EEENS4_18smem_ptr_flag_bitsILi16EEENSV_INS5_IJSB_SI_EEENS5_IJSI_SC_EEEEEEEvNS4_8identityENS4_23SM90_TMA_LOAD_MULTICASTES1C_vS1D_EENS_8epilogue10collective6detail29Sm90TmaWarpSpecializedAdapterINS1H_15DefaultEpilogueISK_SL_SL_NS1G_6thread17LinearCombinationISK_Li1EffLNS1L_9ScaleType4KindE0ELNS_15FloatRoundStyleE2ESK_EENS1_15EpilogueDefaultEEEEEvvEEEEvNT_6ParamsE)
        /*0014*/ 	.word	0x00000008


	//----- nvinfo : EIATTR_MIN_STACK_SIZE
	.align		4
.L_17:
        /*0018*/ 	.byte	0x04, 0x12
        /*001a*/ 	.short	(.L_19 - .L_18)
	.align		4
.L_18:
        /*001c*/ 	.word	index@(_ZN7cutlass13device_kernelINS_4gemm6kernel13GemmUniversalIN4cute5tupleIJiiiiEEENS1_10collective13CollectiveMmaINS1_34MainloopSm90TmaGmmaWarpSpecializedILi11ENS5_IJNS4_1CILi8EEENSA_ILi1EEESC_EEENS1_32KernelTmaWarpSpecializedPingpongEEENS5_IJNSA_ILi64EEENSA_ILi256EEENSA_ILi32EEEEEENS_10bfloat16_tENS5_IJlSC_lEEESK_SL_NS4_8TiledMMAINS4_8MMA_AtomIJNS4_4SM904GMMA28MMA_64x256x16_F32BF16BF16_SSILNSP_5MajorE0ELSR_0ELNSP_7ScaleInE1ELSS_1EEEEEENS4_6LayoutINS5_IJSC_SC_SC_EEENS5_IJNSA_ILi0EEESX_SX_EEEEENS5_IJNS4_10UnderscoreES10_S10_EEEEENS4_13SM90_TMA_LOADENS4_14ComposedLayoutINS4_7SwizzleILi2ELi4ELi3EEENS4_18smem_ptr_flag_bitsILi16EEENSV_INS5_IJSB_SI_EEENS5_IJSI_SC_EEEEEEEvNS4_8identityENS4_23SM90_TMA_LOAD_MULTICASTES1C_vS1D_EENS_8epilogue10collective6detail29Sm90TmaWarpSpecializedAdapterINS1H_15DefaultEpilogueISK_SL_SL_NS1G_6thread17LinearCombinationISK_Li1EffLNS1L_9ScaleType4KindE0ELNS_15FloatRoundStyleE2ESK_EENS1_15EpilogueDefaultEEEEEvvEEEEvNT_6ParamsE)
        /*0020*/ 	.word	0x00000008
.L_19:


//--------------------- .nv.compat                --------------------------
	.section	.nv.compat,"",@"SHT_CUDA_COMPAT_INFO"
	.align	4
        /*0000*/ 	.byte	0x02, 0x09, 0x01, 0x00, 0x02, 0x02, 0x04, 0x00, 0x02, 0x05, 0x05, 0x00, 0x03, 0x07, 0x01, 0x01
        /*0010*/ 	.byte	0x02, 0x03, 0x01, 0x00, 0x02, 0x06, 0x01, 0x00, 0x04, 0x0b, 0x08, 0x00, 0x00, 0x00, 0x00, 0x00
        /*0020*/ 	.byte	0x00, 0x00, 0x00, 0x00


//--------------------- .nv.info._ZN7cutlass13device_kernelINS_4gemm6kernel13GemmUniversalIN4cute5tupleIJiiiiEEENS1_10collective13CollectiveMmaINS1_34MainloopSm90TmaGmmaWarpSpecializedILi11ENS5_IJNS4_1CILi8EEENSA_ILi1EEESC_EEENS1_32KernelTmaWarpSpecializedPingpongEEENS5_IJNSA_ILi64EEENSA_ILi256EEENSA_ILi32EEEEEENS_10bfloat16_tENS5_IJlSC_lEEESK_SL_NS4_8TiledMMAINS4_8MMA_AtomIJNS4_4SM904GMMA28MMA_64x256x16_F32BF16BF16_SSILNSP_5MajorE0ELSR_0ELNSP_7ScaleInE1ELSS_1EEEEEENS4_6LayoutINS5_IJSC_SC_SC_EEENS5_IJNSA_ILi0EEESX_SX_EEEEENS5_IJNS4_10UnderscoreES10_S10_EEEEENS4_13SM90_TMA_LOADENS4_14ComposedLayoutINS4_7SwizzleILi2ELi4ELi3EEENS4_18smem_ptr_flag_bitsILi16EEENSV_INS5_IJSB_SI_EEENS5_IJSI_SC_EEEEEEEvNS4_8identityENS4_23SM90_TMA_LOAD_MULTICASTES1C_vS1D_EENS_8epilogue10collective6detail29Sm90TmaWarpSpecializedAdapterINS1H_15DefaultEpilogueISK_SL_SL_NS1G_6thread17LinearCombinationISK_Li1EffLNS1L_9ScaleType4KindE0ELNS_15FloatRoundStyleE2ESK_EENS1_15EpilogueDefaultEEEEEvvEEEEvNT_6ParamsE --------------------------
	.section	.nv.info._ZN7cutlass13device_kernelINS_4gemm6kernel13GemmUniversalIN4cute5tupleIJiiiiEEENS1_10collective13CollectiveMmaINS1_34MainloopSm90TmaGmmaWarpSpecializedILi11ENS5_IJNS4_1CILi8EEENSA_ILi1EEESC_EEENS1_32KernelTmaWarpSpecializedPingpongEEENS5_IJNSA_ILi64EEENSA_ILi256EEENSA_ILi32EEEEEENS_10bfloat16_tENS5_IJlSC_lEEESK_SL_NS4_8TiledMMAINS4_8MMA_AtomIJNS4_4SM904GMMA28MMA_64x256x16_F32BF16BF16_SSILNSP_5MajorE0ELSR_0ELNSP_7ScaleInE1ELSS_1EEEEEENS4_6LayoutINS5_IJSC_SC_SC_EEENS5_IJNSA_ILi0EEESX_SX_EEEEENS5_IJNS4_10UnderscoreES10_S10_EEEEENS4_13SM90_TMA_LOADENS4_14ComposedLayoutINS4_7SwizzleILi2ELi4ELi3EEENS4_18smem_ptr_flag_bitsILi16EEENSV_INS5_IJSB_SI_EEENS5_IJSI_SC_EEEEEEEvNS4_8identityENS4_23SM90_TMA_LOAD_MULTICASTES1C_vS1D_EENS_8epilogue10collective6detail29Sm90TmaWarpSpecializedAdapterINS1H_15DefaultEpilogueISK_SL_SL_NS1G_6thread17LinearCombinationISK_Li1EffLNS1L_9ScaleType4KindE0ELNS_15FloatRoundStyleE2ESK_EENS1_15EpilogueDefaultEEEEEvvEEEEvNT_6ParamsE,"",@"SHT_CUDA_INFO"
	.sectionflags	@""
	.align	4


	//----- nvinfo : EIATTR_CUDA_API_VERSION
	.align		4
        /*0000*/ 	.byte	0x04, 0x37
        /*0002*/ 	.short	(.L_21 - .L_20)
.L_20:
        /*0004*/ 	.word	0x00000082


	//----- nvinfo : EIATTR_KPARAM_INFO
	.align		4
.L_21:
        /*0008*/ 	.byte	0x04, 0x17
        /*000a*/ 	.short	(.L_23 - .L_22)
.L_22:
        /*000c*/ 	.word	0x00000000
        /*0010*/ 	.short	0x0000
        /*0012*/ 	.short	0x0070
        /*0014*/ 	.byte	0x00, 0xf0, 0x01, 0x10


	//----- nvinfo : EIATTR_SPARSE_MMA_MASK
	.align		4
.L_23:
        /*0018*/ 	.byte	0x03, 0x50
        /*001a*/ 	.short	0x0000


	//----- nvinfo : EIATTR_MAXREG_COUNT
	.align		4
        /*001c*/ 	.byte	0x03, 0x1b
        /*001e*/ 	.short	0x00a8


	//----- nvinfo : EIATTR_NUM_BARRIERS
	.align		4
        /*0020*/ 	.byte	0x02, 0x4c
        /*0022*/ 	.byte	0x01
	.zero		1


	//----- nvinfo : EIATTR_EXTERNS
	.align		4
        /*0024*/ 	.byte	0x04, 0x0f
        /*0026*/ 	.short	(.L_25 - .L_24)


	//   ....[0]....
	.align		4
.L_24:
        /*0028*/ 	.word	index@(__assertfail)


	//----- nvinfo : EIATTR_ANNOTATIONS
	.align		4
.L_25:
        /*002c*/ 	.byte	0x04, 0x55
        /*002e*/ 	.short	(.L_27 - .L_26)


	//   ....[0]....
.L_26:
        /*0030*/ 	.word	0x00000001
        /*0034*/ 	.byte	0xc0, 0x0e, 0x00, 0x00, 0x01, 0x00, 0x00, 0x00, 0x20, 0x9e, 0x00, 0x00, 0x01, 0x00, 0x00, 0x00
        /*0044*/ 	.byte	0xa0, 0xaa, 0x00, 0x00


	//----- nvinfo : EIATTR_MERCURY_ISA_VERSION
	.align		4
.L_27:
        /*0048*/ 	.byte	0x03, 0x5f
        /*004a*/ 	.short	0x0101


	//----- nvinfo : EIATTR_INT_WARP_WIDE_INSTR_OFFSETS
	.align		4
        /*004c*/ 	.byte	0x04, 0x31
        /*004e*/ 	.short	(.L_29 - .L_28)


	//   ....[0]....
.L_28:
        /*0050*/ 	.word	0x00000680


	//   ....[1]....
        /*0054*/ 	.word	0x000006a0


	//   ....[2]....
        /*0058*/ 	.word	0x000006c0


	//   ....[3]....
        /*005c*/ 	.word	0x00000800


	//   ....[4]....
        /*0060*/ 	.word	0x00000810


	//   ....[5]....
        /*0064*/ 	.word	0x00000820


	//   ....[6]....
        /*0068*/ 	.word	0x000008b0


	//   ....[7]....
        /*006c*/ 	.word	0x00000900


	//   ....[8]....
        /*0070*/ 	.word	0x00001f50


	//----- nvinfo : EIATTR_COOP_GROUP_MASK_REGIDS
	.align		4
.L_29:
        /*0074*/ 	.byte	0x04, 0x29
        /*0076*/ 	.short	(.L_31 - .L_30)


	//   ....[0]....
.L_30:
        /*0078*/ 	.word	0xffffffff


	//   ....[1]....
        /*007c*/ 	.word	0xffffffff


	//   ....[2]....
        /*0080*/ 	.word	0xffffffff


	//   ....[3]....
        /*0084*/ 	.word	0xffffffff


	//   ....[4]....
        /*0088*/ 	.word	0xffffffff


	//   ....[5]....
        /*008c*/ 	.word	0xffffffff


	//   ....[6]....
        /*0090*/ 	.word	0xffffffff


	//----- nvinfo : EIATTR_COOP_GROUP_INSTR_OFFSETS
	.align		4
.L_31:
        /*0094*/ 	.byte	0x04, 0x28
        /*0096*/ 	.short	(.L_33 - .L_32)


	//   ....[0]....
.L_32:
        /*0098*/ 	.word	0x00000070


	//   ....[1]....
        /*009c*/ 	.word	0x00000080


	//   ....[2]....
        /*00a0*/ 	.word	0x00000140


	//   ....[3]....
        /*00a4*/ 	.word	0x00000430


	//   ....[4]....
        /*00a8*/ 	.word	0x00000470


	//   ....[5]....
        /*00ac*/ 	.word	0x00000840


	//   ....[6]....
        /*00b0*/ 	.word	0x00000a60


	//----- nvinfo : EIATTR_REG_RECONFIG
	.align		4
.L_33:
        /*00b4*/ 	.byte	0x01, 0x54
	.zero		2


	//----- nvinfo : EIATTR_SYSCALL_OFFSETS
	.align		4
        /*00b8*/ 	.byte	0x04, 0x46
        /*00ba*/ 	.short	(.L_35 - .L_34)


	//   ....[0]....
.L_34:
        /*00bc*/ 	.word	0x000018f0


	//----- nvinfo : EIATTR_MBARRIER_INSTR_OFFSETS
	.align		4
.L_35:
        /*00c0*/ 	.byte	0x04, 0x39
        /*00c2*/ 	.short	(.L_37 - .L_36)


	//   ....[0]....
.L_36:
        /*00c4*/ 	.word	0x000002a0
        /*00c8*/ 	.word	0x000000ff
        /*00cc*/ 	.word	0x00000000
        /*00d0*/ 	.short	0x0100
        /*00d2*/ 	.byte	0x08
	.zero		1


	//   ....[1]....
        /*00d4*/ 	.word	0x000002b0
        /*00d8*/ 	.word	0x000000ff
        /*00dc*/ 	.word	0x00000058
        /*00e0*/ 	.short	0x0100
        /*00e2*/ 	.byte	0x08
	.zero		1


	//   ....[2]....
        /*00e4*/ 	.word	0x000002c0
        /*00e8*/ 	.word	0x000000ff
        /*00ec*/ 	.word	0x00000008
        /*00f0*/ 	.short	0x0100
        /*00f2*/ 	.byte	0x08
	.zero		1


	//   ....[3]....
        /*00f4*/ 	.word	0x000002d0
        /*00f8*/ 	.word	0x000000ff
        /*00fc*/ 	.word	0x00000060
        /*0100*/ 	.short	0x0100
        /*0102*/ 	.byte	0x08
	.zero		1


	//   ....[4]....
        /*0104*/ 	.word	0x000002e0
        /*0108*/ 	.word	0x000000ff
        /*010c*/ 	.word	0x00000010
        /*0110*/ 	.short	0x0100
        /*0112*/ 	.byte	0x08
	.zero		1


	//   ....[5]....
        /*0114*/ 	.word	0x000002f0
        /*0118*/ 	.word	0x000000ff
        /*011c*/ 	.word	0x00000068
        /*0120*/ 	.short	0x0100
        /*0122*/ 	.byte	0x08
	.zero		1


	//   ....[6]....
        /*0124*/ 	.word	0x00000300
        /*0128*/ 	.word	0x000000ff
        /*012c*/ 	.word	0x00000018
        /*0130*/ 	.short	0x0100
        /*0132*/ 	.byte	0x08
	.zero		1


	//   ....[7]....
        /*0134*/ 	.word	0x00000310
        /*0138*/ 	.word	0x000000ff
        /*013c*/ 	.word	0x00000070
        /*0140*/ 	.short	0x0100
        /*0142*/ 	.byte	0x08
	.zero		1


	//   ....[8]....
        /*0144*/ 	.word	0x00000320
        /*0148*/ 	.word	0x000000ff
        /*014c*/ 	.word	0x00000020
        /*0150*/ 	.short	0x0100
        /*0152*/ 	.byte	0x08
	.zero		1


	//   ....[9]....
        /*0154*/ 	.word	0x00000330
        /*0158*/ 	.word	0x000000ff
        /*015c*/ 	.word	0x00000078
        /*0160*/ 	.short	0x0100
        /*0162*/ 	.byte	0x08
	.zero		1


	//   ....[10]....
        /*0164*/ 	.word	0x00000340
        /*0168*/ 	.word	0x000000ff
        /*016c*/ 	.word	0x00000028
        /*0170*/ 	.short	0x0100
        /*0172*/ 	.byte	0x08
	.zero		1


	//   ....[11]....
        /*0174*/ 	.word	0x00000350
        /*0178*/ 	.word	0x000000ff
        /*017c*/ 	.word	0x00000080
        /*0180*/ 	.short	0x0100
        /*0182*/ 	.byte	0x08
	.zero		1


	//   ....[12]....
        /*0184*/ 	.word	0x00000360
        /*0188*/ 	.word	0x000000ff
        /*018c*/ 	.word	0x00000030
        /*0190*/ 	.short	0x0100
        /*0192*/ 	.byte	0x08
	.zero		1


	//   ....[13]....
        /*0194*/ 	.word	0x00000370
        /*0198*/ 	.word	0x000000ff
        /*019c*/ 	.word	0x00000088
        /*01a0*/ 	.short	0x0100
        /*01a2*/ 	.byte	0x08
	.zero		1


	//   ....[14]....
        /*01a4*/ 	.word	0x00000380
        /*01a8*/ 	.word	0x000000ff
        /*01ac*/ 	.word	0x00000038
        /*01b0*/ 	.short	0x0100
        /*01b2*/ 	.byte	0x08
	.zero		1


	//   ....[15]....
        /*01b4*/ 	.word	0x00000390
        /*01b8*/ 	.word	0x000000ff
        /*01bc*/ 	.word	0x00000090
        /*01c0*/ 	.short	0x0100
        /*01c2*/ 	.byte	0x08
	.zero		1


	//   ....[16]....
        /*01c4*/ 	.word	0x000003a0
        /*01c8*/ 	.word	0x000000ff
        /*01cc*/ 	.word	0x00000040
        /*01d0*/ 	.short	0x0100
        /*01d2*/ 	.byte	0x08
	.zero		1


	//   ....[17]....
        /*01d4*/ 	.word	0x000003b0
        /*01d8*/ 	.word	0x000000ff
        /*01dc*/ 	.word	0x00000098
        /*01e0*/ 	.short	0x0100
        /*01e2*/ 	.byte	0x08
	.zero		1


	//   ....[18]....
        /*01e4*/ 	.word	0x000003c0
        /*01e8*/ 	.word	0x000000ff
        /*01ec*/ 	.word	0x00000048
        /*01f0*/ 	.short	0x0100
        /*01f2*/ 	.byte	0x08
	.zero		1


	//   ....[19]....
        /*01f4*/ 	.word	0x000003d0
        /*01f8*/ 	.word	0x000000ff
        /*01fc*/ 	.word	0x000000a0
        /*0200*/ 	.short	0x0100
        /*0202*/ 	.byte	0x08
	.zero		1


	//   ....[20]....
        /*0204*/ 	.word	0x000003e0
        /*0208*/ 	.word	0x000000ff
        /*020c*/ 	.word	0x00000050
        /*0210*/ 	.short	0x0100
        /*0212*/ 	.byte	0x08
	.zero		1


	//   ....[21]....
        /*0214*/ 	.word	0x000003f0
        /*0218*/ 	.word	0x000000ff
        /*021c*/ 	.word	0x000000a8
        /*0220*/ 	.short	0x0100
        /*0222*/ 	.byte	0x08
	.zero		1


	//   ....[22]....
        /*0224*/ 	.word	0x00000940
        /*0228*/ 	.word	0x000000ff
        /*022c*/ 	.word	0x000000e0
        /*0230*/ 	.short	0x0100
        /*0232*/ 	.byte	0x08
	.zero		1


	//   ....[23]....
        /*0234*/ 	.word	0x000009c0
        /*0238*/ 	.word	0x000000ff
        /*023c*/ 	.word	0x000000e8
        /*0240*/ 	.short	0x0100
        /*0242*/ 	.byte	0x08
	.zero		1


	//   ....[24]....
        /*0244*/ 	.word	0x000009e0
        /*0248*/ 	.word	0x000000ff
        /*024c*/ 	.word	0x000000c0
        /*0250*/ 	.short	0x0100
        /*0252*/ 	.byte	0x09
	.zero		1


	//   ....[25]....
        /*0254*/ 	.word	0x000009f0
        /*0258*/ 	.word	0x000000ff
        /*025c*/ 	.word	0x000000c8
        /*0260*/ 	.short	0x0100
        /*0262*/ 	.byte	0x09
	.zero		1


	//   ....[26]....
        /*0264*/ 	.word	0x00000a00
        /*0268*/ 	.word	0x000000ff
        /*026c*/ 	.word	0x000000d0
        /*0270*/ 	.short	0x0100
        /*0272*/ 	.byte	0x09
	.zero		1


	//   ....[27]....
        /*0274*/ 	.word	0x00000a10
        /*0278*/ 	.word	0x000000ff
        /*027c*/ 	.word	0x000000d8
        /*0280*/ 	.short	0x0100
        /*0282*/ 	.byte	0x09
	.zero		1


	//   ....[28]....
        /*0284*/ 	.word	0x000017d0
        /*0288*/ 	.word	0x0000009f
        /*028c*/ 	.word	0x00000000
        /*0290*/ 	.short	0x010a
        /*0292*/ 	.byte	0x2a
	.zero		1


	//   ....[29]....
        /*0294*/ 	.word	0x00001970
        /*0298*/ 	.word	0x00000003
        /*029c*/ 	.word	0x00000000
        /*02a0*/ 	.short	0x010a
        /*02a2*/ 	.byte	0x3f
	.zero		1


	//   ....[30]....
        /*02a4*/ 	.word	0x000019d0
        /*02a8*/ 	.word	0x00000003
        /*02ac*/ 	.word	0x00000000
        /*02b0*/ 	.short	0x010a
        /*02b2*/ 	.byte	0x3f
	.zero		1


	//   ....[31]....
        /*02b4*/ 	.word	0x00001c40
        /*02b8*/ 	.word	0x000000ff
        /*02bc*/ 	.word	0x00000000
        /*02c0*/ 	.short	0x010a
        /*02c2*/ 	.byte	0x04
	.zero		1


	//   ....[32]....
        /*02c4*/ 	.word	0x00001c80
        /*02c8*/ 	.word	0x000000ff
        /*02cc*/ 	.word	0x00000000
        /*02d0*/ 	.short	0x010a
        /*02d2*/ 	.byte	0x04
	.zero		1


	//   ....[33]....
        /*02d4*/ 	.word	0x00001df0
        /*02d8*/ 	.word	0x00000005
        /*02dc*/ 	.word	0x00000000
        /*02e0*/ 	.short	0x0101
        /*02e2*/ 	.byte	0x3f
	.zero		1


	//   ....[34]....
        /*02e4*/ 	.word	0x00001ef0
        /*02e8*/ 	.word	0x000000a0
        /*02ec*/ 	.word	0x00000000
        /*02f0*/ 	.short	0x0101
        /*02f2*/ 	.byte	0x2d
	.zero		1


	//   ....[35]....
        /*02f4*/ 	.word	0x00001ff0
        /*02f8*/ 	.word	0x00000003
        /*02fc*/ 	.word	0x00000000
        /*0300*/ 	.short	0x0101
        /*0302*/ 	.byte	0x3f
	.zero		1


	//   ....[36]....
        /*0304*/ 	.word	0x000020b0
        /*0308*/ 	.word	0x0000009f
        /*030c*/ 	.word	0x00000010
        /*0310*/ 	.short	0x010a
        /*0312*/ 	.byte	0x2a
	.zero		1


	//   ....[37]....
        /*0314*/ 	.word	0x00009e40
        /*0318*/ 	.word	0x000000a2
        /*031c*/ 	.word	0x00000000
        /*0320*/ 	.short	0x0101
        /*0322*/ 	.byte	0x2d
	.zero		1


	//   ....[38]....
        /*0324*/ 	.word	0x0000a7f0
        /*0328*/ 	.word	0x0000000c
        /*032c*/ 	.word	0x00000058
        /*0330*/ 	.short	0x010a
        /*0332*/ 	.byte	0x3f
	.zero		1


	//   ....[39]....
        /*0334*/ 	.word	0x0000abb0
        /*0338*/ 	.word	0x00000004
        /*033c*/ 	.word	0x000000e8
        /*0340*/ 	.short	0x0101
        /*0342*/ 	.byte	0x3f
	.zero		1


	//   ....[40]....
        /*0344*/ 	.word	0x0000b340
        /*0348*/ 	.word	0x00000007
        /*034c*/ 	.word	0x00000000
        /*0350*/ 	.short	0x010a
        /*0352*/ 	.byte	0x3f
	.zero		1


	//   ....[41]....
        /*0354*/ 	.word	0x0000b3c0
        /*0358*/ 	.word	0x00000009
        /*035c*/ 	.word	0x00000000
        /*0360*/ 	.short	0x010a
        /*0362*/ 	.byte	0x3f
	.zero		1


	//   ....[42]....
        /*0364*/ 	.word	0x0000b450
        /*0368*/ 	.word	0x00000006
        /*036c*/ 	.word	0x00000000
        /*0370*/ 	.short	0x010a
        /*0372*/ 	.byte	0x3f
	.zero		1


	//   ....[43]....
        /*0374*/ 	.word	0x0000b4e0
        /*0378*/ 	.word	0x00000009
        /*037c*/ 	.word	0x00000000
        /*0380*/ 	.short	0x010a
        /*0382*/ 	.byte	0x3f
	.zero		1


	//   ....[44]....
        /*0384*/ 	.word	0x0000b570
        /*0388*/ 	.word	0x00000006
        /*038c*/ 	.word	0x00000000
        /*0390*/ 	.short	0x010a
        /*0392*/ 	.byte	0x3f
	.zero		1


	//   ....[45]....
        /*0394*/ 	.word	0x0000b600
        /*0398*/ 	.word	0x00000009
        /*039c*/ 	.word	0x00000000
        /*03a0*/ 	.short	0x010a
        /*03a2*/ 	.byte	0x3f
	.zero		1


	//   ....[46]....
        /*03a4*/ 	.word	0x0000b690
        /*03a8*/ 	.word	0x00000006
        /*03ac*/ 	.word	0x00000000
        /*03b0*/ 	.short	0x010a
        /*03b2*/ 	.byte	0x3f
	.zero		1


	//   ....[47]....
        /*03b4*/ 	.word	0x0000b720
        /*03b8*/ 	.word	0x00000009
        /*03bc*/ 	.word	0x00000000
        /*03c0*/ 	.short	0x010a
        /*03c2*/ 	.byte	0x3f
	.zero		1


	//   ....[48]....
        /*03c4*/ 	.word	0x0000b7b0
        /*03c8*/ 	.word	0x00000006
        /*03cc*/ 	.word	0x00000000
        /*03d0*/ 	.short	0x010a
        /*03d2*/ 	.byte	0x3f
	.zero		1


	//   ....[49]....
        /*03d4*/ 	.word	0x0000b840
        /*03d8*/ 	.word	0x00000009
        /*03dc*/ 	.word	0x00000000
        /*03e0*/ 	.short	0x010a
        /*03e2*/ 	.byte	0x3f
	.zero		1


	//   ....[50]....
        /*03e4*/ 	.word	0x0000b8d0
        /*03e8*/ 	.word	0x00000003
        /*03ec*/ 	.word	0x00000000
        /*03f0*/ 	.short	0x010a
        /*03f2*/ 	.byte	0x3f
	.zero		1


	//   ....[51]....
        /*03f4*/ 	.word	0x0000b930
        /*03f8*/ 	.word	0x000000a1
        /*03fc*/ 	.word	0x00000000
        /*0400*/ 	.short	0x010a
        /*0402*/ 	.byte	0x3f
	.zero		1


	//   ....[52]....
        /*0404*/ 	.word	0x0000b980
        /*0408*/ 	.word	0x00000003
        /*040c*/ 	.word	0x00000000
        /*0410*/ 	.short	0x010a
        /*0412*/ 	.byte	0x3f
	.zero		1


	//   ....[53]....
        /*0414*/ 	.word	0x0000b9e0
        /*0418*/ 	.word	0x00000005
        /*041c*/ 	.word	0x00000000
        /*0420*/ 	.short	0x010a
        /*0422*/ 	.byte	0x3f
	.zero		1


	//   ....[54]....
        /*0424*/ 	.word	0x0000ba30
        /*0428*/ 	.word	0x000000a1
        /*042c*/ 	.word	0x00000010
        /*0430*/ 	.short	0x010a
        /*0432*/ 	.byte	0x3f
	.zero		1


	//   ....[55]....
        /*0434*/ 	.word	0x0000bb00
        /*0438*/ 	.word	0x0000000c
        /*043c*/ 	.word	0x00000058
        /*0440*/ 	.short	0x010a
        /*0442*/ 	.byte	0x3f
	.zero		1


	//   ....[56]....
        /*0444*/ 	.word	0x0000bbd0
        /*0448*/ 	.word	0x00000007
        /*044c*/ 	.word	0x00000000
        /*0450*/ 	.short	0x010a
        /*0452*/ 	.byte	0x3f
	.zero		1


	//   ....[57]....
        /*0454*/ 	.word	0x0000bc20
        /*0458*/ 	.word	0x00000009
        /*045c*/ 	.word	0x00000000
        /*0460*/ 	.short	0x010a
        /*0462*/ 	.byte	0x3f
	.zero		1


	//   ....[58]....
        /*0464*/ 	.word	0x0000bc70
        /*0468*/ 	.word	0x00000006
        /*046c*/ 	.word	0x00000000
        /*0470*/ 	.short	0x010a
        /*0472*/ 	.byte	0x3f
	.zero		1


	//   ....[59]....
        /*0474*/ 	.word	0x0000bcc0
        /*0478*/ 	.word	0x00000009
        /*047c*/ 	.word	0x00000000
        /*0480*/ 	.short	0x010a
        /*0482*/ 	.byte	0x3f
	.zero		1


	//   ....[60]....
        /*0484*/ 	.word	0x0000bd10
        /*0488*/ 	.word	0x00000006
        /*048c*/ 	.word	0x00000000
        /*0490*/ 	.short	0x010a
        /*0492*/ 	.byte	0x3f
	.zero		1


	//   ....[61]....
        /*0494*/ 	.word	0x0000bd60
        /*0498*/ 	.word	0x00000009
        /*049c*/ 	.word	0x00000000
        /*04a0*/ 	.short	0x010a
        /*04a2*/ 	.byte	0x3f
	.zero		1


	//   ....[62]....
        /*04a4*/ 	.word	0x0000bdb0
        /*04a8*/ 	.word	0x00000006
        /*04ac*/ 	.word	0x00000000
        /*04b0*/ 	.short	0x010a
        /*04b2*/ 	.byte	0x3f
	.zero		1


	//   ....[63]....
        /*04b4*/ 	.word	0x0000be00
        /*04b8*/ 	.word	0x00000009
        /*04bc*/ 	.word	0x00000000
        /*04c0*/ 	.short	0x010a
        /*04c2*/ 	.byte	0x3f
	.zero		1


	//   ....[64]....
        /*04c4*/ 	.word	0x0000be50
        /*04c8*/ 	.word	0x00000006
        /*04cc*/ 	.word	0x00000000
        /*04d0*/ 	.short	0x010a
        /*04d2*/ 	.byte	0x3f
	.zero		1


	//   ....[65]....
        /*04d4*/ 	.word	0x0000bea0
        /*04d8*/ 	.word	0x00000009
        /*04dc*/ 	.word	0x00000000
        /*04e0*/ 	.short	0x010a
        /*04e2*/ 	.byte	0x3f
	.zero		1


	//----- nvinfo : EIATTR_NUM_MBARRIERS
	.align		4
.L_37:
        /*04e4*/ 	.byte	0x03, 0x38
        /*04e6*/ 	.short	0x001c


	//----- nvinfo : EIATTR_EXIT_INSTR_OFFSETS
	.align		4
        /*04e8*/ 	.byte	0x04, 0x1c
        /*04ea*/ 	.short	(.L_39 - .L_38)


	//   ....[0]....
.L_38:
        /*04ec*/ 	.word	0x00001500


	//   ....[1]....
        /*04f0*/ 	.word	0x00001560


	//   ....[2]....
        /*04f4*/ 	.word	0x0000a4d0


	//   ....[3]....
        /*04f8*/ 	.word	0x0000a500


	//   ....[4]....
        /*04fc*/ 	.word	0x0000b920


	//----- nvinfo : EIATTR_MAX_THREADS
	.align		4
.L_39:
        /*0500*/ 	.byte	0x04, 0x05
        /*0502*/ 	.short	(.L_41 - .L_40)
.L_40:
        /*0504*/ 	.word	0x00000180
        /*0508*/ 	.word	0x00000001
        /*050c*/ 	.word	0x00000001


	//----- nvinfo : EIATTR_CRS_STACK_SIZE
	.align		4
.L_41:
        /*0510*/ 	.byte	0x04, 0x1e
        /*0512*/ 	.short	(.L_43 - .L_42)
.L_42:
        /*0514*/ 	.word	0x00000000


	//----- nvinfo : EIATTR_CBANK_PARAM_SIZE
	.align		4
.L_43:
        /*0518*/ 	.byte	0x03, 0x19
        /*051a*/ 	.short	0x0470


	//----- nvinfo : EIATTR_PARAM_CBANK
	.align		4
        /*051c*/ 	.byte	0x04, 0x0a
        /*051e*/ 	.short	(.L_45 - .L_44)
	.align		4
.L_44:
        /*0520*/ 	.word	index@(.nv.constant0._ZN7cutlass13device_kernelINS_4gemm6kernel13GemmUniversalIN4cute5tupleIJiiiiEEENS1_10collective13CollectiveMmaINS1_34MainloopSm90TmaGmmaWarpSpecializedILi11ENS5_IJNS4_1CILi8EEENSA_ILi1EEESC_EEENS1_32KernelTmaWarpSpecializedPingpongEEENS5_IJNSA_ILi64EEENSA_ILi256EEENSA_ILi32EEEEEENS_10bfloat16_tENS5_IJlSC_lEEESK_SL_NS4_8TiledMMAINS4_8MMA_AtomIJNS4_4SM904GMMA28MMA_64x256x16_F32BF16BF16_SSILNSP_5MajorE0ELSR_0ELNSP_7ScaleInE1ELSS_1EEEEEENS4_6LayoutINS5_IJSC_SC_SC_EEENS5_IJNSA_ILi0EEESX_SX_EEEEENS5_IJNS4_10UnderscoreES10_S10_EEEEENS4_13SM90_TMA_LOADENS4_14ComposedLayoutINS4_7SwizzleILi2ELi4ELi3EEENS4_18smem_ptr_flag_bitsILi16EEENSV_INS5_IJSB_SI_EEENS5_IJSI_SC_EEEEEEEvNS4_8identityENS4_23SM90_TMA_LOAD_MULTICASTES1C_vS1D_EENS_8epilogue10collective6detail29Sm90TmaWarpSpecializedAdapterINS1H_15DefaultEpilogueISK_SL_SL_NS1G_6thread17LinearCombinationISK_Li1EffLNS1L_9ScaleType4KindE0ELNS_15FloatRoundStyleE2ESK_EENS1_15EpilogueDefaultEEEEEvvEEEEvNT_6ParamsE)
        /*0524*/ 	.short	0x0210
        /*0526*/ 	.short	0x0470


	//----- nvinfo : EIATTR_SW_WAR
	.align		4
.L_45:
        /*0528*/ 	.byte	0x04, 0x36
        /*052a*/ 	.short	(.L_47 - .L_46)
.L_46:
        /*052c*/ 	.word	0x00000008
.L_47:


//--------------------- .nv.callgraph             --------------------------
	.section	.nv.callgraph,"",@"SHT_CUDA_CALLGRAPH"
	.align	4
	.sectionentsize	8
	.align		4
        /*0000*/ 	.word	0x00000000
	.align		4
        /*0004*/ 	.word	0xffffffff
	.align		4
        /*0008*/ 	.word	index@(_ZN7cutlass13device_kernelINS_4gemm6kernel13GemmUniversalIN4cute5tupleIJiiiiEEENS1_10collective13CollectiveMmaINS1_34MainloopSm90TmaGmmaWarpSpecializedILi11ENS5_IJNS4_1CILi8EEENSA_ILi1EEESC_EEENS1_32KernelTmaWarpSpecializedPingpongEEENS5_IJNSA_ILi64EEENSA_ILi256EEENSA_ILi32EEEEEENS_10bfloat16_tENS5_IJlSC_lEEESK_SL_NS4_8TiledMMAINS4_8MMA_AtomIJNS4_4SM904GMMA28MMA_64x256x16_F32BF16BF16_SSILNSP_5MajorE0ELSR_0ELNSP_7ScaleInE1ELSS_1EEEEEENS4_6LayoutINS5_IJSC_SC_SC_EEENS5_IJNSA_ILi0EEESX_SX_EEEEENS5_IJNS4_10UnderscoreES10_S10_EEEEENS4_13SM90_TMA_LOADENS4_14ComposedLayoutINS4_7SwizzleILi2ELi4ELi3EEENS4_18smem_ptr_flag_bitsILi16EEENSV_INS5_IJSB_SI_EEENS5_IJSI_SC_EEEEEEEvNS4_8identityENS4_23SM90_TMA_LOAD_MULTICASTES1C_vS1D_EENS_8epilogue10collective6detail29Sm90TmaWarpSpecializedAdapterINS1H_15DefaultEpilogueISK_SL_SL_NS1G_6thread17LinearCombinationISK_Li1EffLNS1L_9ScaleType4KindE0ELNS_15FloatRoundStyleE2ESK_EENS1_15EpilogueDefaultEEEEEvvEEEEvNT_6ParamsE)
	.align		4
        /*000c*/ 	.word	index@(__assertfail)
	.align		4
        /*0010*/ 	.word	0x00000000
	.align		4
        /*0014*/ 	.word	0xfffffffe
	.align		4
        /*0018*/ 	.word	0x00000000
	.align		4
        /*001c*/ 	.word	0xfffffffd
	.align		4
        /*0020*/ 	.word	0x00000000
	.align		4
        /*0024*/ 	.word	0xfffffffc


//--------------------- .nv.constant4             --------------------------
	.section	.nv.constant4,"a",@progbits
	.align	8
	.align		8
.nv.constant4:
        /*0000*/ 	.dword	__assertfail
	.align		8
        /*0008*/ 	.dword	__unnamed_1
	.align		8
        /*0010*/ 	.dword	_ZN40_INTERNAL_58451bb3_4_k_cu_d932bf4b_258904cuda3std3__45__cpo5beginE
	.align		8
        /*0018*/ 	.dword	_ZN40_INTERNAL_58451bb3_4_k_cu_d932bf4b_258904cuda3std3__45__cpo3endE
	.align		8
        /*0020*/ 	.dword	_ZN40_INTERNAL_58451bb3_4_k_cu_d932bf4b_258904cuda3std3__45__cpo6cbeginE
	.align		8
        /*0028*/ 	.dword	_ZN40_INTERNAL_58451bb3_4_k_cu_d932bf4b_258904cuda3std3__45__cpo4cendE
	.align		8
        /*0030*/ 	.dword	_ZN40_INTERNAL_58451bb3_4_k_cu_d932bf4b_258904cuda3std3__442_GLOBAL__N__58451bb3_4_k_cu_d932bf4b_258906ignoreE
	.align		8
        /*0038*/ 	.dword	_ZN40_INTERNAL_58451bb3_4_k_cu_d932bf4b_258904cuda3std3__419piecewise_constructE
	.align		8
        /*0040*/ 	.dword	_ZN40_INTERNAL_58451bb3_4_k_cu_d932bf4b_258904cuda3std3__48in_placeE
	.align		8
        /*0048*/ 	.dword	_ZN40_INTERNAL_58451bb3_4_k_cu_d932bf4b_258904cuda3std6ranges3__45__cpo4swapE
	.align		8
        /*0050*/ 	.dword	_ZN40_INTERNAL_58451bb3_4_k_cu_d932bf4b_258904cuda3std6ranges3__45__cpo9iter_moveE
	.align		8
        /*0058*/ 	.dword	_ZN40_INTERNAL_58451bb3_4_k_cu_d932bf4b_258904cute7productE
	.align		8
        /*0060*/ 	.dword	_ZN40_INTERNAL_58451bb3_4_k_cu_d932bf4b_258904cute1_E
	.align		8
        /*0068*/ 	.dword	$str$22
	.align		8
        /*0070*/ 	.dword	$str$23


//--------------------- .text._ZN7cutlass13device_kernelINS_4gemm6kernel13GemmUniversalIN4cute5tupleIJiiiiEEENS1_10collective13CollectiveMmaINS1_34MainloopSm90TmaGmmaWarpSpecializedILi11ENS5_IJNS4_1CILi8EEENSA_ILi1EEESC_EEENS1_32KernelTmaWarpSpecializedPingpongEEENS5_IJNSA_ILi64EEENSA_ILi256EEENSA_ILi32EEEEEENS_10bfloat16_tENS5_IJlSC_lEEESK_SL_NS4_8TiledMMAINS4_8MMA_AtomIJNS4_4SM904GMMA28MMA_64x256x16_F32BF16BF16_SSILNSP_5MajorE0ELSR_0ELNSP_7ScaleInE1ELSS_1EEEEEENS4_6LayoutINS5_IJSC_SC_SC_EEENS5_IJNSA_ILi0EEESX_SX_EEEEENS5_IJNS4_10UnderscoreES10_S10_EEEEENS4_13SM90_TMA_LOADENS4_14ComposedLayoutINS4_7SwizzleILi2ELi4ELi3EEENS4_18smem_ptr_flag_bitsILi16EEENSV_INS5_IJSB_SI_EEENS5_IJSI_SC_EEEEEEEvNS4_8identityENS4_23SM90_TMA_LOAD_MULTICASTES1C_vS1D_EENS_8epilogue10collective6detail29Sm90TmaWarpSpecializedAdapterINS1H_15DefaultEpilogueISK_SL_SL_NS1G_6thread17LinearCombinationISK_Li1EffLNS1L_9ScaleType4KindE0ELNS_15FloatRoundStyleE2ESK_EENS1_15EpilogueDefaultEEEEEvvEEEEvNT_6ParamsE --------------------------
	.section	.text._ZN7cutlass13device_kernelINS_4gemm6kernel13GemmUniversalIN4cute5tupleIJiiiiEEENS1_10collective13CollectiveMmaINS1_34MainloopSm90TmaGmmaWarpSpecializedILi11ENS5_IJNS4_1CILi8EEENSA_ILi1EEESC_EEENS1_32KernelTmaWarpSpecializedPingpongEEENS5_IJNSA_ILi64EEENSA_ILi256EEENSA_ILi32EEEEEENS_10bfloat16_tENS5_IJlSC_lEEESK_SL_NS4_8TiledMMAINS4_8MMA_AtomIJNS4_4SM904GMMA28MMA_64x256x16_F32BF16BF16_SSILNSP_5MajorE0ELSR_0ELNSP_7ScaleInE1ELSS_1EEEEEENS4_6LayoutINS5_IJSC_SC_SC_EEENS5_IJNSA_ILi0EEESX_SX_EEEEENS5_IJNS4_10UnderscoreES10_S10_EEEEENS4_13SM90_TMA_LOADENS4_14ComposedLayoutINS4_7SwizzleILi2ELi4ELi3EEENS4_18smem_ptr_flag_bitsILi16EEENSV_INS5_IJSB_SI_EEENS5_IJSI_SC_EEEEEEEvNS4_8identityENS4_23SM90_TMA_LOAD_MULTICASTES1C_vS1D_EENS_8epilogue10collective6detail29Sm90TmaWarpSpecializedAdapterINS1H_15DefaultEpilogueISK_SL_SL_NS1G_6thread17LinearCombinationISK_Li1EffLNS1L_9ScaleType4KindE0ELNS_15FloatRoundStyleE2ESK_EENS1_15EpilogueDefaultEEEEEvvEEEEvNT_6ParamsE,"ax",@progbits
	.align	128
.text._ZN7cutlass13device_kernelINS_4gemm6kernel13GemmUniversalIN4cute5tupleIJiiiiEEENS1_10collective13CollectiveMmaINS1_34MainloopSm90TmaGmmaWarpSpecializedILi11ENS5_IJNS4_1CILi8EEENSA_ILi1EEESC_EEENS1_32KernelTmaWarpSpecializedPingpongEEENS5_IJNSA_ILi64EEENSA_ILi256EEENSA_ILi32EEEEEENS_10bfloat16_tENS5_IJlSC_lEEESK_SL_NS4_8TiledMMAINS4_8MMA_AtomIJNS4_4SM904GMMA28MMA_64x256x16_F32BF16BF16_SSILNSP_5MajorE0ELSR_0ELNSP_7ScaleInE1ELSS_1EEEEEENS4_6LayoutINS5_IJSC_SC_SC_EEENS5_IJNSA_ILi0EEESX_SX_EEEEENS5_IJNS4_10UnderscoreES10_S10_EEEEENS4_13SM90_TMA_LOADENS4_14ComposedLayoutINS4_7SwizzleILi2ELi4ELi3EEENS4_18smem_ptr_flag_bitsILi16EEENSV_INS5_IJSB_SI_EEENS5_IJSI_SC_EEEEEEEvNS4_8identityENS4_23SM90_TMA_LOAD_MULTICASTES1C_vS1D_EENS_8epilogue10collective6detail29Sm90TmaWarpSpecializedAdapterINS1H_15DefaultEpilogueISK_SL_SL_NS1G_6thread17LinearCombinationISK_Li1EffLNS1L_9ScaleType4KindE0ELNS_15FloatRoundStyleE2ESK_EENS1_15EpilogueDefaultEEEEEvvEEEEvNT_6ParamsE:
        .type           _ZN7cutlass13device_kernelINS_4gemm6kernel13GemmUniversalIN4cute5tupleIJiiiiEEENS1_10collective13CollectiveMmaINS1_34MainloopSm90TmaGmmaWarpSpecializedILi11ENS5_IJNS4_1CILi8EEENSA_ILi1EEESC_EEENS1_32KernelTmaWarpSpecializedPingpongEEENS5_IJNSA_ILi64EEENSA_ILi256EEENSA_ILi32EEEEEENS_10bfloat16_tENS5_IJlSC_lEEESK_SL_NS4_8TiledMMAINS4_8MMA_AtomIJNS4_4SM904GMMA28MMA_64x256x16_F32BF16BF16_SSILNSP_5MajorE0ELSR_0ELNSP_7ScaleInE1ELSS_1EEEEEENS4_6LayoutINS5_IJSC_SC_SC_EEENS5_IJNSA_ILi0EEESX_SX_EEEEENS5_IJNS4_10UnderscoreES10_S10_EEEEENS4_13SM90_TMA_LOADENS4_14ComposedLayoutINS4_7SwizzleILi2ELi4ELi3EEENS4_18smem_ptr_flag_bitsILi16EEENSV_INS5_IJSB_SI_EEENS5_IJSI_SC_EEEEEEEvNS4_8identityENS4_23SM90_TMA_LOAD_MULTICASTES1C_vS1D_EENS_8epilogue10collective6detail29Sm90TmaWarpSpecializedAdapterINS1H_15DefaultEpilogueISK_SL_SL_NS1G_6thread17LinearCombinationISK_Li1EffLNS1L_9ScaleType4KindE0ELNS_15FloatRoundStyleE2ESK_EENS1_15EpilogueDefaultEEEEEvvEEEEvNT_6ParamsE,@function
        .size           _ZN7cutlass13device_kernelINS_4gemm6kernel13GemmUniversalIN4cute5tupleIJiiiiEEENS1_10collective13CollectiveMmaINS1_34MainloopSm90TmaGmmaWarpSpecializedILi11ENS5_IJNS4_1CILi8EEENSA_ILi1EEESC_EEENS1_32KernelTmaWarpSpecializedPingpongEEENS5_IJNSA_ILi64EEENSA_ILi256EEENSA_ILi32EEEEEENS_10bfloat16_tENS5_IJlSC_lEEESK_SL_NS4_8TiledMMAINS4_8MMA_AtomIJNS4_4SM904GMMA28MMA_64x256x16_F32BF16BF16_SSILNSP_5MajorE0ELSR_0ELNSP_7ScaleInE1ELSS_1EEEEEENS4_6LayoutINS5_IJSC_SC_SC_EEENS5_IJNSA_ILi0EEESX_SX_EEEEENS5_IJNS4_10UnderscoreES10_S10_EEEEENS4_13SM90_TMA_LOADENS4_14ComposedLayoutINS4_7SwizzleILi2ELi4ELi3EEENS4_18smem_ptr_flag_bitsILi16EEENSV_INS5_IJSB_SI_EEENS5_IJSI_SC_EEEEEEEvNS4_8identityENS4_23SM90_TMA_LOAD_MULTICASTES1C_vS1D_EENS_8epilogue10collective6detail29Sm90TmaWarpSpecializedAdapterINS1H_15DefaultEpilogueISK_SL_SL_NS1G_6thread17LinearCombinationISK_Li1EffLNS1L_9ScaleType4KindE0ELNS_15FloatRoundStyleE2ESK_EENS1_15EpilogueDefaultEEEEEvvEEEEvNT_6ParamsE,(.L_x_344 - _ZN7cutlass13device_kernelINS_4gemm6kernel13GemmUniversalIN4cute5tupleIJiiiiEEENS1_10collective13CollectiveMmaINS1_34MainloopSm90TmaGmmaWarpSpecializedILi11ENS5_IJNS4_1CILi8EEENSA_ILi1EEESC_EEENS1_32KernelTmaWarpSpecializedPingpongEEENS5_IJNSA_ILi64EEENSA_ILi256EEENSA_ILi32EEEEEENS_10bfloat16_tENS5_IJlSC_lEEESK_SL_NS4_8TiledMMAINS4_8MMA_AtomIJNS4_4SM904GMMA28MMA_64x256x16_F32BF16BF16_SSILNSP_5MajorE0ELSR_0ELNSP_7ScaleInE1ELSS_1EEEEEENS4_6LayoutINS5_IJSC_SC_SC_EEENS5_IJNSA_ILi0EEESX_SX_EEEEENS5_IJNS4_10UnderscoreES10_S10_EEEEENS4_13SM90_TMA_LOADENS4_14ComposedLayoutINS4_7SwizzleILi2ELi4ELi3EEENS4_18smem_ptr_flag_bitsILi16EEENSV_INS5_IJSB_SI_EEENS5_IJSI_SC_EEEEEEEvNS4_8identityENS4_23SM90_TMA_LOAD_MULTICASTES1C_vS1D_EENS_8epilogue10collective6detail29Sm90TmaWarpSpecializedAdapterINS1H_15DefaultEpilogueISK_SL_SL_NS1G_6thread17LinearCombinationISK_Li1EffLNS1L_9ScaleType4KindE0ELNS_15FloatRoundStyleE2ESK_EENS1_15EpilogueDefaultEEEEEvvEEEEvNT_6ParamsE)
        .other          _ZN7cutlass13device_kernelINS_4gemm6kernel13GemmUniversalIN4cute5tupleIJiiiiEEENS1_10collective13CollectiveMmaINS1_34MainloopSm90TmaGmmaWarpSpecializedILi11ENS5_IJNS4_1CILi8EEENSA_ILi1EEESC_EEENS1_32KernelTmaWarpSpecializedPingpongEEENS5_IJNSA_ILi64EEENSA_ILi256EEENSA_ILi32EEEEEENS_10bfloat16_tENS5_IJlSC_lEEESK_SL_NS4_8TiledMMAINS4_8MMA_AtomIJNS4_4SM904GMMA28MMA_64x256x16_F32BF16BF16_SSILNSP_5MajorE0ELSR_0ELNSP_7ScaleInE1ELSS_1EEEEEENS4_6LayoutINS5_IJSC_SC_SC_EEENS5_IJNSA_ILi0EEESX_SX_EEEEENS5_IJNS4_10UnderscoreES10_S10_EEEEENS4_13SM90_TMA_LOADENS4_14ComposedLayoutINS4_7SwizzleILi2ELi4ELi3EEENS4_18smem_ptr_flag_bitsILi16EEENSV_INS5_IJSB_SI_EEENS5_IJSI_SC_EEEEEEEvNS4_8identityENS4_23SM90_TMA_LOAD_MULTICASTES1C_vS1D_EENS_8epilogue10collective6detail29Sm90TmaWarpSpecializedAdapterINS1H_15DefaultEpilogueISK_SL_SL_NS1G_6thread17LinearCombinationISK_Li1EffLNS1L_9ScaleType4KindE0ELNS_15FloatRoundStyleE2ESK_EENS1_15EpilogueDefaultEEEEEvvEEEEvNT_6ParamsE,@"STO_CUDA_ENTRY STV_DEFAULT"
_ZN7cutlass13device_kernelINS_4gemm6kernel13GemmUniversalIN4cute5tupleIJiiiiEEENS1_10collective13CollectiveMmaINS1_34MainloopSm90TmaGmmaWarpSpecializedILi11ENS5_IJNS4_1CILi8EEENSA_ILi1EEESC_EEENS1_32KernelTmaWarpSpecializedPingpongEEENS5_IJNSA_ILi64EEENSA_ILi256EEENSA_ILi32EEEEEENS_10bfloat16_tENS5_IJlSC_lEEESK_SL_NS4_8TiledMMAINS4_8MMA_AtomIJNS4_4SM904GMMA28MMA_64x256x16_F32BF16BF16_SSILNSP_5MajorE0ELSR_0ELNSP_7ScaleInE1ELSS_1EEEEEENS4_6LayoutINS5_IJSC_SC_SC_EEENS5_IJNSA_ILi0EEESX_SX_EEEEENS5_IJNS4_10UnderscoreES10_S10_EEEEENS4_13SM90_TMA_LOADENS4_14ComposedLayoutINS4_7SwizzleILi2ELi4ELi3EEENS4_18smem_ptr_flag_bitsILi16EEENSV_INS5_IJSB_SI_EEENS5_IJSI_SC_EEEEEEEvNS4_8identityENS4_23SM90_TMA_LOAD_MULTICASTES1C_vS1D_EENS_8epilogue10collective6detail29Sm90TmaWarpSpecializedAdapterINS1H_15DefaultEpilogueISK_SL_SL_NS1G_6thread17LinearCombinationISK_Li1EffLNS1L_9ScaleType4KindE0ELNS_15FloatRoundStyleE2ESK_EENS1_15EpilogueDefaultEEEEEvvEEEEvNT_6ParamsE:
[----:B------:R-:W0:Y:S02]  /*0000*/  LDC R1, c[0x0][0x28] ;  /* 0x00000a00ff017b82 */ /* 0x000e240000000800 */
[----:B0-----:R-:W-:Y:S01]  /*0010*/  VIADD R1, R1, 0xfffffff8 ;  /* 0xfffffff801017836 */ /* 0x001fe20000000000 */
[----:B------:R-:W0:Y:S01]  /*0020*/  S2R R4, SR_TID.X ;  /* 0x0000000000047919 */ /* 0x000e220000002100 */
[----:B------:R-:W-:Y:S01]  /*0030*/  ELECT P0, URZ, PT ;  /* 0x00000000003f782f */ /* 0x000fe20003800000 */
[----:B------:R-:W-:Y:S01]  /*0040*/  BSSY B0, `(.L_x_0) ;  /* 0x000000f000007945 */ /* 0x000fe20003800000 */
[--C-:B0-----:R-:W-:Y:S02]  /*0050*/  SHF.R.U32.HI R2, RZ, 0x5, R4.reuse ;  /* 0x00000005ff027819 */ /* 0x101fe40000011604 */
[----:B------:R-:W-:-:S03]  /*0060*/  SHF.R.U32.HI R7, RZ, 0x7, R4 ;  /* 0x00000007ff077819 */ /* 0x000fc60000011604 */
[----:B------:R-:W0:Y:S04]  /*0070*/  SHFL.IDX PT, R5, R2, RZ, 0x1f ;  /* 0x00001fff02057589 */ /* 0x000e2800000e0000 */
[----:B------:R1:W2:Y:S01]  /*0080*/  SHFL.IDX PT, R10, R7, RZ, 0x1f ;  /* 0x00001fff070a7589 */ /* 0x0002a200000e0000 */
[----:B0-----:R-:W-:-:S13]  /*0090*/  ISETP.NE.OR P0, PT, R5, RZ, !P0 ;  /* 0x000000ff0500720c */ /* 0x001fda0004705670 */
[----:B-12---:R-:W-:Y:S05]  /*00a0*/  @P0 BRA `(.L_x_1) ;  /* 0x0000000000200947 */ /* 0x006fea0003800000 */
[----:B------:R-:W-:Y:S02]  /*00b0*/  ULDC.64 UR4, c[0x0][0x198] ;  /* 0x0000660000047ab9 */ /* 0x000fe40000000a00 */
[----:B------:R-:W-:Y:S02]  /*00c0*/  UIADD3 UR6, UP0, UR4, 0xf0, URZ ;  /* 0x000000f004067890 */ /* 0x000fe4000ff1e03f */
[----:B------:R-:W-:Y:S02]  /*00d0*/  UIADD3 UR4, UP1, UR4, 0x1f0, URZ ;  /* 0x000001f004047890 */ /* 0x000fe4000ff3e03f */
[----:B------:R-:W-:Y:S02]  /*00e0*/  UIADD3.X UR7, URZ, UR5, URZ, UP0, !UPT ;  /* 0x000000053f077290 */ /* 0x000fe400087fe43f */
[----:B------:R-:W-:-:S07]  /*00f0*/  UIADD3.X UR5, URZ, UR5, URZ, UP1, !UPT ;  /* 0x000000053f057290 */ /* 0x000fce0008ffe43f */
[----:B------:R0:W-:Y:S02]  /*0100*/  UTMACCTL.PF [UR6] ;  /* 0x00000000060079b9 */ /* 0x0001e40008040000 */
[----:B------:R0:W-:Y:S02]  /*0110*/  UTMACCTL.PF [UR4] ;  /* 0x00000000040079b9 */ /* 0x0001e40008040000 */
[----:B0-----:R-:W-:Y:S01]  /*0120*/  NOP ;  /* 0x0000000000007918 */ /* 0x001fe20000000000 */
.L_x_1:
[----:B------:R-:W-:Y:S05]  /*0130*/  BSYNC B0 ;  /* 0x0000000000007941 */ /* 0x000fea0003800000 */
.L_x_0:
[----:B------:R-:W0:Y:S01]  /*0140*/  SHFL.IDX PT, R8, R2, RZ, 0x1f ;  /* 0x00001fff02087589 */ /* 0x000e2200000e0000 */
[----:B------:R-:W-:-:S04]  /*0150*/  SHF.R.S32.HI R3, RZ, 0x1f, R4 ;  /* 0x0000001fff037819 */ /* 0x000fc80000011404 */
[----:B------:R-:W-:-:S04]  /*0160*/  LEA.HI R3, R3, R4, RZ, 0x7 ;  /* 0x0000000403037211 */ /* 0x000fc800078f38ff */
[----:B------:R-:W-:-:S05]  /*0170*/  LOP3.LUT R3, R3, 0xffffff80, RZ, 0xc0, !PT ;  /* 0xffffff8003037812 */ /* 0x000fca00078ec0ff */
[----:B------:R-:W-:Y:S01]  /*0180*/  IMAD.IADD R3, R4, 0x1, -R3 ;  /* 0x0000000104037824 */ /* 0x000fe200078e0a03 */
[----:B0-----:R-:W-:-:S13]  /*0190*/  ISETP.NE.AND P0, PT, R8, RZ, PT ;  /* 0x000000ff0800720c */ /* 0x001fda0003f05270 */
[----:B------:R-:W-:Y:S05]  /*01a0*/  @P0 BRA `(.L_x_2) ;  /* 0x00000000009c0947 */ /* 0x000fea0003800000 */
[----:B------:R-:W-:Y:S01]  /*01b0*/  ELECT P0, URZ, PT ;  /* 0x00000000003f782f */ /* 0x000fe20003800000 */
[----:B------:R-:W-:-:S12]  /*01c0*/  BSSY B0, `(.L_x_2) ;  /* 0x0000025000007945 */ /* 0x000fd80003800000 */
[----:B------:R-:W-:Y:S05]  /*01d0*/  @!P0 BRA `(.L_x_3) ;  /* 0x00000000008c8947 */ /* 0x000fea0003800000 */
[----:B------:R-:W0:Y:S01]  /*01e0*/  S2UR UR8, SR_CgaCtaId ;  /* 0x00000000000879c3 */ /* 0x000e220000008800 */
[----:B------:R-:W-:Y:S01]  /*01f0*/  UMOV UR4, 0x400 ;  /* 0x0000040000047882 */ /* 0x000fe20000000000 */
[----:B------:R-:W-:Y:S01]  /*0200*/  UMOV UR5, 0x1 ;  /* 0x0000000100057882 */ /* 0x000fe20000000000 */
[----:B------:R-:W-:Y:S02]  /*0210*/  UMOV UR6, 0x8 ;  /* 0x0000000800067882 */ /* 0x000fe40000000000 */
[----:B------:R-:W-:-:S04]  /*0220*/  UIADD3 UR6, -UR6, 0x100000, URZ ;  /* 0x0010000006067890 */ /* 0x000fc8000fffe13f */
[----:B------:R-:W-:Y:S02]  /*0230*/  USHF.L.U32 UR7, UR6, 0xb, URZ ;  /* 0x0000000b06077899 */ /* 0x000fe4000800063f */
[----:B------:R-:W-:Y:S02]  /*0240*/  USHF.L.U32 UR6, UR6, 0x1, URZ ;  /* 0x0000000106067899 */ /* 0x000fe4000800063f */
[----:B0-----:R-:W-:Y:S02]  /*0250*/  ULEA UR8, UR8, UR4, 0x18 ;  /* 0x0000000408087291 */ /* 0x001fe4000f8ec03f */
[----:B------:R-:W-:-:S04]  /*0260*/  UIADD3 UR4, -UR5, 0x100000, URZ ;  /* 0x0010000005047890 */ /* 0x000fc8000fffe13f */
[----:B------:R-:W-:Y:S02]  /*0270*/  USHF.L.U32 UR5, UR4, 0xb, URZ ;  /* 0x0000000b04057899 */ /* 0x000fe4000800063f */
[----:B------:R-:W-:Y:S01]  /*0280*/  USHF.L.U32 UR4, UR4, 0x1, URZ ;  /* 0x0000000104047899 */ /* 0x000fe2000800063f */
[----:B------:R-:W0:Y:S11]  /*0290*/  FENCE.VIEW.ASYNC.S ;  /* 0x00000000000073c6 */ /* 0x000e360000000000 */
[----:B0-----:R0:W1:Y:S01]  /*02a0*/  SYNCS.EXCH.64 URZ, [UR8], UR4 ;  /* 0x00000004083f75b2 */ /* 0x0010620008000100 */
[----:B------:R0:W2:Y:S01]  /*02b0*/  SYNCS.EXCH.64 URZ, [UR8+0x58], UR6 ;  /* 0x00005806083f75b2 */ /* 0x0000a20008000100 */
[----:B------:R0:W3:Y:S01]  /*02c0*/  SYNCS.EXCH.64 URZ, [UR8+0x8], UR4 ;  /* 0x00000804083f75b2 */ /* 0x0000e20008000100 */
[----:B------:R0:W4:Y:S01]  /*02d0*/  SYNCS.EXCH.64 URZ, [UR8+0x60], UR6 ;  /* 0x00006006083f75b2 */ /* 0x0001220008000100 */
[----:B------:R0:W0:Y:S01]  /*02e0*/  SYNCS.EXCH.64 URZ, [UR8+0x10], UR4 ;  /* 0x00001004083f75b2 */ /* 0x0000220008000100 */
        /* <DEDUP_REMOVED lines=17> */
[----:B------:R-:W-:Y:S01]  /*0400*/  NOP ;  /* 0x0000000000007918 */ /* 0x000fe20000000000 */
.L_x_3:
[----:B0-----:R-:W-:Y:S05]  /*0410*/  BSYNC B0 ;  /* 0x0000000000007941 */ /* 0x001fea0003800000 */
.L_x_2:
[----:B------:R-:W0:Y:S01]  /*0420*/  S2UR UR12, SR_CTAID.X ;  /* 0x00000000000c79c3 */ /* 0x000e220000002500 */
[----:B------:R-:W5:Y:S01]  /*0430*/  SHFL.IDX PT, R15, R2, RZ, 0x1f ;  /* 0x00001fff020f7589 */ /* 0x000f6200000e0000 */
[----:B------:R-:W-:Y:S02]  /*0440*/  SHF.R.S32.HI R0, RZ, 0x1f, R3 ;  /* 0x0000001fff007819 */ /* 0x000fe40000011403 */
[----:B------:R-:W-:Y:S02]  /*0450*/  ELECT P0, URZ, PT ;  /* 0x00000000003f782f */ /* 0x000fe40003800000 */
[----:B------:R-:W-:Y:S01]  /*0460*/  SHF.R.S32.HI R11, RZ, 0x1f, R8 ;  /* 0x0000001fff0b7819 */ /* 0x000fe20000011408 */
[----:B------:R0:W1:Y:S01]  /*0470*/  SHFL.IDX PT, R13, R2, RZ, 0x1f ;  /* 0x00001fff020d7589 */ /* 0x00006200000e0000 */
[----:B------:R-:W-:Y:S02]  /*0480*/  LEA.HI R6, R0, R3, RZ, 0x3 ;  /* 0x0000000300067211 */ /* 0x000fe400078f18ff */
[----:B------:R-:W-:-:S02]  /*0490*/  ELECT P1, URZ, PT ;  /* 0x00000000003f782f */ /* 0x000fc40003820000 */
[----:B------:R-:W-:Y:S01]  /*04a0*/  LEA.HI R11, R11, R8, RZ, 0x2 ;  /* 0x000000080b0b7211 */ /* 0x000fe200078f10ff */
[----:B------:R-:W-:Y:S01]  /*04b0*/  ULDC UR4, c[0x0][0x150] ;  /* 0x0000540000047ab9 */ /* 0x000fe20000000800 */
[--C-:B------:R-:W-:Y:S01]  /*04c0*/  SHF.R.S32.HI R9, RZ, 0x3, R6.reuse ;  /* 0x00000003ff097819 */ /* 0x100fe20000011406 */
[----:B------:R-:W2:Y:S01]  /*04d0*/  LDC R14, c[0x0][0x140] ;  /* 0x00005000ff0e7b82 */ /* 0x000ea20000000800 */
[----:B------:R-:W-:Y:S01]  /*04e0*/  SHF.R.S32.HI R12, RZ, 0x1f, R6 ;  /* 0x0000001fff0c7819 */ /* 0x000fe20000011406 */
[----:B------:R-:W-:Y:S01]  /*04f0*/  UMOV UR11, 0x80 ;  /* 0x00000080000b7882 */ /* 0x000fe20000000000 */
[----:B------:R-:W3:Y:S01]  /*0500*/  S2R R6, SR_CTAID.Y ;  /* 0x0000000000067919 */ /* 0x000ee20000002600 */
[----:B------:R-:W-:Y:S01]  /*0510*/  LOP3.LUT R11, R11, 0x3ffffffc, RZ, 0xc0, !PT ;  /* 0x3ffffffc0b0b7812 */ /* 0x000fe200078ec0ff */
[----:B------:R-:W-:Y:S01]  /*0520*/  NOP ;  /* 0x0000000000007918 */ /* 0x000fe20000000000 */
[----:B------:R-:W-:Y:S01]  /*0530*/  LEA.HI R12, R12, R9, RZ, 0x2 ;  /* 0x000000090c0c7211 */ /* 0x000fe200078f10ff */
[----:B------:R-:W-:Y:S01]  /*0540*/  NOP ;  /* 0x0000000000007918 */ /* 0x000fe20000000000 */
[----:B------:R-:W4:Y:S01]  /*0550*/  LDC R21, c[0x0][0x148] ;  /* 0x00005200ff157b82 */ /* 0x000f220000000800 */
[----:B------:R-:W-:Y:S01]  /*0560*/  IMAD.IADD R11, R8, 0x1, -R11 ;  /* 0x00000001080b7824 */ /* 0x000fe200078e0a0b */
[----:B------:R-:W-:Y:S01]  /*0570*/  LOP3.LUT R12, R12, 0xfffffffc, RZ, 0xc0, !PT ;  /* 0xfffffffc0c0c7812 */ /* 0x000fe200078ec0ff */
[C---:B------:R-:W-:Y:S01]  /*0580*/  VIADD R35, R10.reuse, 0xffffffff ;  /* 0xffffffff0a237836 */ /* 0x040fe20000000000 */
[----:B------:R-:W-:Y:S01]  /*0590*/  ISETP.NE.AND P4, PT, R10, RZ, PT ;  /* 0x000000ff0a00720c */ /* 0x000fe20003f85270 */
[----:B------:R-:W-:Y:S01]  /*05a0*/  IMAD.MOV.U32 R153, RZ, RZ, 0x1 ;  /* 0x00000001ff997424 */ /* 0x000fe200078e00ff */
[----:B0-----:R-:W-:Y:S01]  /*05b0*/  I2FP.F32.U32 R2, UR12 ;  /* 0x0000000c00027c45 */ /* 0x001fe20008201000 */
[----:B------:R-:W-:Y:S01]  /*05c0*/  IMAD.IADD R12, R9, 0x1, -R12 ;  /* 0x00000001090c7824 */ /* 0x000fe200078e0a0c */
[----:B-----5:R-:W-:-:S02]  /*05d0*/  ISETP.NE.OR P0, PT, R15, RZ, !P0 ;  /* 0x000000ff0f00720c */ /* 0x020fc40004705670 */
[----:B-1----:R-:W-:Y:S01]  /*05e0*/  ISETP.NE.OR P1, PT, R13, RZ, !P1 ;  /* 0x000000ff0d00720c */ /* 0x002fe20004f25670 */
[----:B------:R-:W-:Y:S01]  /*05f0*/  FMUL R8, R2, UR4 ;  /* 0x0000000402087c20 */ /* 0x000fe20008400000 */
[----:B------:R-:W-:Y:S01]  /*0600*/  IMAD R11, R11, 0x4, R12 ;  /* 0x000000040b0b7824 */ /* 0x000fe200078e020c */
[----:B------:R-:W-:Y:S01]  /*0610*/  ULDC UR4, c[0x0][0x154] ;  /* 0x0000550000047ab9 */ /* 0x000fe20000000800 */
[----:B------:R-:W0:Y:S01]  /*0620*/  LDC R12, c[0x0][0x144] ;  /* 0x00005100ff0c7b82 */ /* 0x000e220000000800 */
[----:B------:R-:W-:Y:S01]  /*0630*/  SHF.R.S32.HI R2, RZ, 0x1f, R5 ;  /* 0x0000001fff027819 */ /* 0x000fe20000011405 */
[C---:B------:R-:W-:Y:S01]  /*0640*/  IMAD.SHL.U32 R152, R11.reuse, 0x4, RZ ;  /* 0x000000040b987824 */ /* 0x040fe200078e00ff */
[----:B------:R-:W1:Y:S01]  /*0650*/  F2I.U32.TRUNC.NTZ R8, R8 ;  /* 0x0000000800087305 */ /* 0x000e62000020f000 */
[----:B--2---:R-:W-:Y:S02]  /*0660*/  ISETP.EQ.U32.AND P2, PT, R14, 0x1, PT ;  /* 0x000000010e00780c */ /* 0x004fe40003f42070 */
[----:B------:R-:W-:Y:S01]  /*0670*/  LEA.HI R2, R2, R5, RZ, 0x2 ;  /* 0x0000000502027211 */ /* 0x000fe200078f10ff */
[----:B------:R-:W-:Y:S01]  /*0680*/  VOTEU.ALL UP0, P0 ;  /* 0x00000000003f7886 */ /* 0x000fe20000000000 */
[----:B------:R-:W-:Y:S01]  /*0690*/  LOP3.LUT R152, R11, 0xc, R152, 0x78, !PT ;  /* 0x0000000c0b987812 */ /* 0x000fe200078e7898 */
[----:B------:R-:W-:Y:S01]  /*06a0*/  VOTEU.ALL UP1, P1 ;  /* 0x00000000003f7886 */ /* 0x000fe20000820000 */
[----:B------:R-:W-:Y:S01]  /*06b0*/  LOP3.LUT R2, R2, 0xfffffffc, RZ, 0xc0, !PT ;  /* 0xfffffffc02027812 */ /* 0x000fe200078ec0ff */
[----:B------:R-:W-:Y:S01]  /*06c0*/  VOTEU.ALL UP2, P1 ;  /* 0x00000000003f7886 */ /* 0x000fe20000840000 */
[----:B------:R-:W2:Y:S01]  /*06d0*/  @!UP0 S2UR UR7, SR_CgaCtaId ;  /* 0x00000000000789c3 */ /* 0x000ea20000008800 */
[----:B------:R-:W-:Y:S01]  /*06e0*/  SHF.R.S32.HI R9, RZ, 0x1f, R152 ;  /* 0x0000001fff097819 */ /* 0x000fe20000011498 */
[----:B------:R-:W-:Y:S01]  /*06f0*/  @!UP0 UMOV UR6, 0x400 ;  /* 0x0000040000068882 */ /* 0x000fe20000000000 */
[----:B---3--:R-:W-:Y:S01]  /*0700*/  I2FP.F32.U32 R11, R6 ;  /* 0x00000006000b7245 */ /* 0x008fe20000201000 */
[----:B------:R-:W-:Y:S01]  /*0710*/  IMAD.IADD R5, R5, 0x1, -R2 ;  /* 0x0000000105057824 */ /* 0x000fe200078e0a02 */
[----:B------:R-:W-:Y:S01]  /*0720*/  LEA.HI R9, R9, R152, RZ, 0x3 ;  /* 0x0000009809097211 */ /* 0x000fe200078f18ff */
[----:B-1----:R-:W-:Y:S01]  /*0730*/  IMAD.MOV R13, RZ, RZ, -R8 ;  /* 0x000000ffff0d7224 */ /* 0x002fe200078e0a08 */
[----:B------:R-:W-:Y:S01]  /*0740*/  @!UP1 UMOV UR9, 0x400 ;  /* 0x0000040000099882 */ /* 0x000fe20000000000 */
[----:B------:R-:W1:Y:S01]  /*0750*/  @!UP1 S2UR UR10, SR_CgaCtaId ;  /* 0x00000000000a99c3 */ /* 0x000e620000008800 */
[----:B------:R-:W-:Y:S01]  /*0760*/  FMUL R8, R11, UR4 ;  /* 0x000000040b087c20 */ /* 0x000fe20008400000 */
[----:B------:R-:W-:Y:S01]  /*0770*/  LOP3.LUT R11, R9, 0xfffffff8, RZ, 0xc0, !PT ;  /* 0xfffffff8090b7812 */ /* 0x000fe200078ec0ff */
[----:B------:R-:W-:Y:S01]  /*0780*/  UMOV UR4, 0x20 ;  /* 0x0000002000047882 */ /* 0x000fe20000000000 */
[----:B0-----:R-:W-:Y:S01]  /*0790*/  IMAD R20, R12, R13, UR12 ;  /* 0x0000000c0c147e24 */ /* 0x001fe2000f8e020d */
[----:B------:R-:W-:-:S04]  /*07a0*/  @!UP0 UIADD3 UR4, -UR4, 0x100000, URZ ;  /* 0x0010000004048890 */ /* 0x000fc8000fffe13f */
[----:B------:R-:W-:Y:S02]  /*07b0*/  @!UP0 USHF.L.U32 UR5, UR4, 0xb, URZ ;  /* 0x0000000b04058899 */ /* 0x000fe4000800063f */
[----:B------:R-:W-:Y:S01]  /*07c0*/  @!UP0 USHF.L.U32 UR4, UR4, 0x1, URZ ;  /* 0x0000000104048899 */ /* 0x000fe2000800063f */
[----:B------:R-:W-:Y:S01]  /*07d0*/  ISETP.GE.U32.AND P6, PT, R35, 0x2, PT ;  /* 0x000000022300780c */ /* 0x000fe20003fc6070 */
[----:B------:R-:W0:Y:S01]  /*07e0*/  F2I.U32.TRUNC.NTZ R8, R8 ;  /* 0x0000000800087305 */ /* 0x000e22000020f000 */
[----:B------:R-:W-:Y:S01]  /*07f0*/  IMAD.IADD R11, R152, 0x1, -R11 ;  /* 0x00000001980b7824 */ /* 0x000fe200078e0a0b */
[----:B------:R-:W-:Y:S01]  /*0800*/  VOTEU.ALL UP3, P1 ;  /* 0x00000000003f7886 */ /* 0x000fe20000860000 */
[----:B------:R-:W-:Y:S01]  /*0810*/  VOTEU.ALL UP4, P1 ;  /* 0x00000000003f7886 */ /* 0x000fe20000880000 */
[----:B------:R-:W-:Y:S01]  /*0820*/  VOTEU.ALL UP5, P1 ;  /* 0x00000000003f7886 */ /* 0x000fe200008a0000 */
[----:B------:R-:W-:Y:S01]  /*0830*/  ISETP.NE.AND P1, PT, R5, 0x3, PT ;  /* 0x000000030500780c */ /* 0x000fe20003f25270 */
[----:B------:R3:W3:Y:S01]  /*0840*/  SHFL.IDX PT, R14, R7, RZ, 0x1f ;  /* 0x00001fff070e7589 */ /* 0x0006e200000e0000 */
[----:B------:R-:W-:Y:S01]  /*0850*/  ISETP.NE.AND P3, PT, R11, R20, PT ;  /* 0x000000140b00720c */ /* 0x000fe20003f65270 */
[----:B--2---:R-:W-:Y:S01]  /*0860*/  @!UP0 ULEA UR8, UR7, UR6, 0x18 ;  /* 0x0000000607088291 */ /* 0x004fe2000f8ec03f */
[----:B------:R-:W-:Y:S01]  /*0870*/  ISETP.EQ.OR P1, PT, R5, RZ, !P1 ;  /* 0x000000ff0500720c */ /* 0x000fe20004f22670 */
[----:B------:R-:W-:-:S04]  /*0880*/  @!UP1 UIADD3 UR6, -UR11, 0x100000, URZ ;  /* 0x001000000b069890 */ /* 0x000fc8000fffe13f */
[----:B------:R-:W-:Y:S02]  /*0890*/  @!UP1 USHF.L.U32 UR7, UR6, 0xb, URZ ;  /* 0x0000000b06079899 */ /* 0x000fe4000800063f */
[----:B------:R-:W-:Y:S01]  /*08a0*/  @!UP1 USHF.L.U32 UR6, UR6, 0x1, URZ ;  /* 0x0000000106069899 */ /* 0x000fe2000800063f */
[----:B------:R-:W-:Y:S01]  /*08b0*/  VOTEU.ALL UP0, P0 ;  /* 0x00000000003f7886 */ /* 0x000fe20000000000 */
[----:B------:R-:W-:Y:S01]  /*08c0*/  ISETP.EQ.AND P1, PT, R10, RZ, P1 ;  /* 0x000000ff0a00720c */ /* 0x000fe20000f22270 */
[----:B0-----:R-:W-:Y:S01]  /*08d0*/  IMAD.MOV R24, RZ, RZ, -R8 ;  /* 0x000000ffff187224 */ /* 0x001fe200078e0a08 */
[----:B-1----:R-:W-:Y:S02]  /*08e0*/  @!UP1 ULEA UR9, UR10, UR9, 0x18 ;  /* 0x000000090a099291 */ /* 0x002fe4000f8ec03f */
[----:B------:R-:W-:Y:S01]  /*08f0*/  SEL R16, RZ, 0x1, !P1 ;  /* 0x00000001ff107807 */ /* 0x000fe20004800000 */
[----:B------:R-:W-:Y:S01]  /*0900*/  VOTEU.ALL UP1, P0 ;  /* 0x00000000003f7886 */ /* 0x000fe20000020000 */
[----:B----4-:R-:W-:Y:S01]  /*0910*/  IMAD R2, R21, R24, R6 ;  /* 0x0000001815027224 */ /* 0x010fe200078e0206 */
[----:B------:R-:W-:Y:S01]  /*0920*/  @P3 SHF.R.S32.HI R9, RZ, 0x3, R9 ;  /* 0x00000003ff093819 */ /* 0x000fe20000011409 */
[----:B------:R-:W0:Y:S02]  /*0930*/  FENCE.VIEW.ASYNC.S ;  /* 0x00000000000073c6 */ /* 0x000e240000000000 */
[----:B0-----:R0:W1:Y:S01]  /*0940*/  @!UP0 SYNCS.EXCH.64 URZ, [UR8+0xe0], UR4 ;  /* 0x0000e004083f85b2 */ /* 0x0010620008000100 */
[----:B------:R-:W-:-:S02]  /*0950*/  LOP3.LUT P0, RZ, R3, 0x7, RZ, 0xc0, !PT ;  /* 0x0000000703ff7812 */ /* 0x000fc4000780c0ff */
[----:B------:R-:W-:Y:S02]  /*0960*/  @P3 ISETP.NE.AND P5, PT, R9, R2, PT ;  /* 0x000000020900320c */ /* 0x000fe40003fa5270 */
[----:B------:R-:W-:Y:S02]  /*0970*/  ISETP.LT.U32.AND P0, PT, R152, 0x8, !P0 ;  /* 0x000000089800780c */ /* 0x000fe40004701070 */
[----:B------:R-:W-:Y:S02]  /*0980*/  @P3 SEL R153, RZ, 0x1, P5 ;  /* 0x00000001ff993807 */ /* 0x000fe40002800000 */
[----:B------:R-:W-:Y:S02]  /*0990*/  SEL R2, RZ, 0x1, !P0 ;  /* 0x00000001ff027807 */ /* 0x000fe40004000000 */
[----:B------:R-:W-:Y:S02]  /*09a0*/  SEL R16, R16, 0x2, P6 ;  /* 0x0000000210107807 */ /* 0x000fe40003000000 */
[----:B------:R-:W-:Y:S01]  /*09b0*/  LOP3.LUT R153, R153, R2, RZ, 0xc0, !PT ;  /* 0x0000000299997212 */ /* 0x000fe200078ec0ff */
[----:B------:R0:W2:Y:S01]  /*09c0*/  @!UP1 SYNCS.EXCH.64 URZ, [UR8+0xe8], UR4 ;  /* 0x0000e804083f95b2 */ /* 0x0000a20008000100 */
[----:B------:R-:W-:Y:S01]  /*09d0*/  NOP ;  /* 0x0000000000007918 */ /* 0x000fe20000000000 */
[----:B------:R0:W4:Y:S01]  /*09e0*/  @!UP2 SYNCS.EXCH.64 URZ, [UR9+0xc0], UR6 ;  /* 0x0000c006093fa5b2 */ /* 0x0001220008000100 */
[----:B------:R0:W0:Y:S01]  /*09f0*/  @!UP3 SYNCS.EXCH.64 URZ, [UR9+0xc8], UR6 ;  /* 0x0000c806093fb5b2 */ /* 0x0000220008000100 */
[----:B------:R0:W0:Y:S01]  /*0a00*/  @!UP4 SYNCS.EXCH.64 URZ, [UR9+0xd0], UR6 ;  /* 0x0000d006093fc5b2 */ /* 0x0000220008000100 */
[----:B------:R0:W0:Y:S01]  /*0a10*/  @!UP5 SYNCS.EXCH.64 URZ, [UR9+0xd8], UR6 ;  /* 0x0000d806093fd5b2 */ /* 0x0000220008000100 */
[----:B------:R-:W-:Y:S01]  /*0a20*/  NOP ;  /* 0x0000000000007918 */ /* 0x000fe20000000000 */
[----:B---3--:R-:W-:Y:S05]  /*0a30*/  @!P2 BRA `(.L_x_4) ;  /* 0x000000000008a947 */ /* 0x008fea0003800000 */
[----:B012-4-:R-:W-:Y:S01]  /*0a40*/  UCGABAR_ARV ;  /* 0x00000000000079c7 */ /* 0x017fe20008000000 */
[----:B------:R-:W-:Y:S05]  /*0a50*/  BRA `(.L_x_5) ;  /* 0x0000000000047947 */ /* 0x000fea0003800000 */
.L_x_4:
[----:B012-4-:R-:W-:Y:S01]  /*0a60*/  NOP ;  /* 0x0000000000007918 */ /* 0x017fe20000000000 */
.L_x_5:
[----:B------:R-:W-:Y:S01]  /*0a70*/  ULDC.64 UR4, c[0x0][0x598] ;  /* 0x0001660000047ab9 */ /* 0x000fe20000000a00 */
[----:B------:R-:W-:Y:S01]  /*0a80*/  ULDC.64 UR36, c[0x0][0x208] ;  /* 0x0000820000247ab9 */ /* 0x000fe20000000a00 */
[----:B------:R-:W-:-:S04]  /*0a90*/  ISETP.NE.U32.AND P0, PT, RZ, UR4, PT ;  /* 0x00000004ff007c0c */ /* 0x000fc8000bf05070 */
[----:B------:R-:W-:-:S13]  /*0aa0*/  ISETP.NE.AND.EX P0, PT, RZ, UR5, PT, P0 ;  /* 0x00000005ff007c0c */ /* 0x000fda000bf05300 */
[----:B------:R-:W-:Y:S05]  /*0ab0*/  @!P0 BRA `(.L_x_6) ;  /* 0x00000000001c8947 */ /* 0x000fea0003800000 */
[----:B------:R-:W0:Y:S02]  /*0ac0*/  LDC.64 R8, c[0x0][0x598] ;  /* 0x00016600ff087b82 */ /* 0x000e240000000a00 */
[----:B0-----:R-:W2:Y:S02]  /*0ad0*/  LDG.E.64 R8, desc[UR36][R8.64] ;  /* 0x0000002408087981 */ /* 0x001ea4000c1e1b00 */
[----:B--2---:R-:W-:-:S04]  /*0ae0*/  ISETP.NE.U32.AND P0, PT, R8, RZ, PT ;  /* 0x000000ff0800720c */ /* 0x004fc80003f05070 */
[----:B------:R-:W-:-:S13]  /*0af0*/  ISETP.NE.AND.EX P0, PT, R9, RZ, PT, P0 ;  /* 0x000000ff0900720c */ /* 0x000fda0003f05300 */
[----:B------:R-:W-:Y:S05]  /*0b00*/  @!P0 BRA `(.L_x_6) ;  /* 0x0000000000088947 */ /* 0x000fea0003800000 */
[----:B------:R0:W5:Y:S01]  /*0b10*/  LD.E R154, desc[UR36][R8.64] ;  /* 0x00000024089a7980 */ /* 0x000162000c101900 */
[----:B------:R-:W-:Y:S05]  /*0b20*/  BRA `(.L_x_7) ;  /* 0x0000000000247947 */ /* 0x000fea0003800000 */
.L_x_6:
[----:B------:R-:W-:Y:S02]  /*0b30*/  ULDC.64 UR4, c[0x0][0x588] ;  /* 0x0001620000047ab9 */ /* 0x000fe40000000a00 */
[----:B------:R-:W-:-:S04]  /*0b40*/  ISETP.NE.U32.AND P0, PT, RZ, UR4, PT ;  /* 0x00000004ff007c0c */ /* 0x000fc8000bf05070 */
[----:B------:R-:W-:-:S13]  /*0b50*/  ISETP.NE.AND.EX P0, PT, RZ, UR5, PT, P0 ;  /* 0x00000005ff007c0c */ /* 0x000fda000bf05300 */
[----:B------:R-:W-:Y:S05]  /*0b60*/  @!P0 BRA `(.L_x_8) ;  /* 0x00000000000c8947 */ /* 0x000fea0003800000 */
[----:B------:R-:W0:Y:S02]  /*0b70*/  LDC.64 R154, c[0x0][0x588] ;  /* 0x00016200ff9a7b82 */ /* 0x000e240000000a00 */
[----:B0-----:R1:W5:Y:S01]  /*0b80*/  LDG.E R154, desc[UR36][R154.64] ;  /* 0x000000249a9a7981 */ /* 0x001362000c1e1900 */
[----:B------:R-:W-:Y:S05]  /*0b90*/  BRA `(.L_x_7) ;  /* 0x0000000000087947 */ /* 0x000fea0003800000 */
.L_x_8:
[----:B------:R-:W-:Y:S02]  /*0ba0*/  ULDC UR4, c[0x0][0x580] ;  /* 0x0001600000047ab9 */ /* 0x000fe40000000800 */
[----:B------:R-:W-:-:S07]  /*0bb0*/  IMAD.U32 R154, RZ, RZ, UR4 ;  /* 0x00000004ff9a7e24 */ /* 0x000fce000f8e00ff */
.L_x_7:
[----:B------:R-:W-:Y:S02]  /*0bc0*/  ULDC.64 UR4, c[0x0][0x5a0] ;  /* 0x0001680000047ab9 */ /* 0x000fe40000000a00 */
[----:B------:R-:W-:-:S04]  /*0bd0*/  ISETP.NE.U32.AND P0, PT, RZ, UR4, PT ;  /* 0x00000004ff007c0c */ /* 0x000fc8000bf05070 */
[----:B------:R-:W-:-:S13]  /*0be0*/  ISETP.NE.AND.EX P0, PT, RZ, UR5, PT, P0 ;  /* 0x00000005ff007c0c */ /* 0x000fda000bf05300 */
[----:B------:R-:W-:Y:S05]  /*0bf0*/  @!P0 BRA `(.L_x_9) ;  /* 0x00000000001c8947 */ /* 0x000fea0003800000 */
[----:B0-----:R-:W0:Y:S02]  /*0c00*/  LDC.64 R8, c[0x0][0x5a0] ;  /* 0x00016800ff087b82 */ /* 0x001e240000000a00 */
[----:B0-----:R-:W2:Y:S02]  /*0c10*/  LDG.E.64 R8, desc[UR36][R8.64] ;  /* 0x0000002408087981 */ /* 0x001ea4000c1e1b00 */
[----:B--2---:R-:W-:-:S04]  /*0c20*/  ISETP.NE.U32.AND P0, PT, R8, RZ, PT ;  /* 0x000000ff0800720c */ /* 0x004fc80003f05070 */
[----:B------:R-:W-:-:S13]  /*0c30*/  ISETP.NE.AND.EX P0, PT, R9, RZ, PT, P0 ;  /* 0x000000ff0900720c */ /* 0x000fda0003f05300 */
[----:B------:R-:W-:Y:S05]  /*0c40*/  @!P0 BRA `(.L_x_9) ;  /* 0x0000000000088947 */ /* 0x000fea0003800000 */
[----:B-1----:R0:W5:Y:S01]  /*0c50*/  LD.E R155, desc[UR36][R8.64] ;  /* 0x00000024089b7980 */ /* 0x002162000c101900 */
[----:B------:R-:W-:Y:S05]  /*0c60*/  BRA `(.L_x_10) ;  /* 0x0000000000247947 */ /* 0x000fea0003800000 */
.L_x_9:
[----:B------:R-:W-:Y:S02]  /*0c70*/  ULDC.64 UR4, c[0x0][0x590] ;  /* 0x0001640000047ab9 */ /* 0x000fe40000000a00 */
[----:B------:R-:W-:-:S04]  /*0c80*/  ISETP.NE.U32.AND P0, PT, RZ, UR4, PT ;  /* 0x00000004ff007c0c */ /* 0x000fc8000bf05070 */
[----:B------:R-:W-:-:S13]  /*0c90*/  ISETP.NE.AND.EX P0, PT, RZ, UR5, PT, P0 ;  /* 0x00000005ff007c0c */ /* 0x000fda000bf05300 */
[----:B------:R-:W-:Y:S05]  /*0ca0*/  @!P0 BRA `(.L_x_11) ;  /* 0x00000000000c8947 */ /* 0x000fea0003800000 */
[----:B0-----:R-:W1:Y:S02]  /*0cb0*/  LDC.64 R8, c[0x0][0x590] ;  /* 0x00016400ff087b82 */ /* 0x001e640000000a00 */
[----:B-1----:R1:W5:Y:S01]  /*0cc0*/  LDG.E R155, desc[UR36][R8.64] ;  /* 0x00000024089b7981 */ /* 0x002362000c1e1900 */
[----:B------:R-:W-:Y:S05]  /*0cd0*/  BRA `(.L_x_10) ;  /* 0x0000000000087947 */ /* 0x000fea0003800000 */
.L_x_11:
[----:B------:R-:W-:Y:S02]  /*0ce0*/  ULDC UR4, c[0x0][0x584] ;  /* 0x0001610000047ab9 */ /* 0x000fe40000000800 */
[----:B-1----:R-:W-:-:S07]  /*0cf0*/  IMAD.U32 R155, RZ, RZ, UR4 ;  /* 0x00000004ff9b7e24 */ /* 0x002fce000f8e00ff */
.L_x_10:
[----:B------:R-:W2:Y:S01]  /*0d00*/  LDC R2, c[0x0][0x65c] ;  /* 0x00019700ff027b82 */ /* 0x000ea20000000800 */
[----:B------:R-:W-:Y:S01]  /*0d10*/  ULDC UR6, c[0x0][0x28c] ;  /* 0x0000a30000067ab9 */ /* 0x000fe20000000800 */
[----:B------:R-:W-:Y:S01]  /*0d20*/  ISETP.NE.AND P0, PT, R10, 0x2, PT ;  /* 0x000000020a00780c */ /* 0x000fe20003f05270 */
[----:B------:R-:W-:Y:S01]  /*0d30*/  UIADD3 UR6, UR6, 0x1f, URZ ;  /* 0x0000001f06067890 */ /* 0x000fe2000fffe03f */
[----:B01----:R-:W-:Y:S01]  /*0d40*/  IMAD.U32 R8, RZ, RZ, UR12 ;  /* 0x0000000cff087e24 */ /* 0x003fe2000f8e00ff */
[----:B------:R-:W-:Y:S01]  /*0d50*/  UMOV UR39, URZ ;  /* 0x0000003f00277c82 */ /* 0x000fe20008000000 */
[----:B------:R-:W-:Y:S01]  /*0d60*/  IMAD.MOV.U32 R9, RZ, RZ, RZ ;  /* 0x000000ffff097224 */ /* 0x000fe200078e00ff */
[----:B------:R-:W-:Y:S01]  /*0d70*/  USHF.R.S32.HI UR7, URZ, 0x1f, UR6 ;  /* 0x0000001f3f077899 */ /* 0x000fe20008011406 */
[----:B------:R-:W-:Y:S01]  /*0d80*/  UMOV UR38, URZ ;  /* 0x0000003f00267c82 */ /* 0x000fe20008000000 */
[----:B------:R-:W-:Y:S02]  /*0d90*/  ULDC.64 UR8, c[0x0][0x650] ;  /* 0x0001940000087ab9 */ /* 0x000fe40000000a00 */
[----:B------:R-:W-:-:S04]  /*0da0*/  ULEA.HI UR7, UR7, UR6, URZ, 0x5 ;  /* 0x0000000607077291 */ /* 0x000fc8000f8f283f */
[----:B------:R-:W-:Y:S01]  /*0db0*/  USHF.R.S32.HI UR40, URZ, 0x5, UR7 ;  /* 0x000000053f287899 */ /* 0x000fe20008011407 */
[----:B--2---:R-:W-:-:S13]  /*0dc0*/  ISETP.NE.AND P1, PT, R2, 0x1, PT ;  /* 0x000000010200780c */ /* 0x004fda0003f25270 */
[----:B------:R-:W0:Y:S01]  /*0dd0*/  @P1 LDC R19, c[0x0][0x10] ;  /* 0x00000400ff131b82 */ /* 0x000e220000000800 */
[----:B------:R-:W-:Y:S02]  /*0de0*/  @P1 IMAD.MOV.U32 R7, RZ, RZ, RZ ;  /* 0x000000ffff071224 */ /* 0x000fe400078e00ff */
[----:B------:R-:W-:-:S05]  /*0df0*/  @P1 IMAD.MOV.U32 R17, RZ, RZ, RZ ;  /* 0x000000ffff111224 */ /* 0x000fca00078e00ff */
[----:B------:R-:W1:Y:S01]  /*0e00*/  @!P1 LDC R11, c[0x0][0xc] ;  /* 0x00000300ff0b9b82 */ /* 0x000e620000000800 */
[----:B------:R-:W-:Y:S01]  /*0e10*/  ULDC UR4, c[0x0][0xc] ;  /* 0x0000030000047ab9 */ /* 0x000fe20000000800 */
[----:B------:R-:W-:Y:S02]  /*0e20*/  ULDC UR5, c[0x0][0x10] ;  /* 0x0000040000057ab9 */ /* 0x000fe40000000800 */
[----:B------:R-:W-:-:S04]  /*0e30*/  UIMAD.WIDE.U32 UR4, UR4, UR5, URZ ;  /* 0x00000005040472a5 */ /* 0x000fc8000f8e003f */
[----:B------:R-:W2:Y:S01]  /*0e40*/  LDC R2, c[0x0][0x14] ;  /* 0x00000500ff027b82 */ /* 0x000ea20000000800 */
[----:B0-----:R-:W-:-:S04]  /*0e50*/  @P1 IMAD.WIDE.U32 R18, R19, UR12, R6 ;  /* 0x0000000c13121c25 */ /* 0x001fc8000f8e0006 */
[----:B------:R-:W-:Y:S02]  /*0e60*/  @P1 IMAD.IADD R17, R19, 0x1, R17 ;  /* 0x0000000113111824 */ /* 0x000fe400078e0211 */
[----:B-1----:R-:W-:-:S04]  /*0e70*/  @!P1 IMAD.WIDE.U32 R8, R6, R11, R8 ;  /* 0x0000000b06089225 */ /* 0x002fc800078e0008 */
[----:B------:R-:W-:Y:S02]  /*0e80*/  @!P1 IMAD.MOV.U32 R18, RZ, RZ, R8 ;  /* 0x000000ffff129224 */ /* 0x000fe400078e0008 */
[----:B------:R-:W-:Y:S02]  /*0e90*/  @!P1 IMAD.MOV.U32 R17, RZ, RZ, R9 ;  /* 0x000000ffff119224 */ /* 0x000fe400078e0009 */
[----:B--2---:R-:W-:-:S04]  /*0ea0*/  IMAD.WIDE.U32 R12, R2, UR4, RZ ;  /* 0x00000004020c7c25 */ /* 0x004fc8000f8e00ff */
[----:B------:R-:W-:Y:S01]  /*0eb0*/  IMAD R23, R2, UR5, RZ ;  /* 0x0000000502177c24 */ /* 0x000fe2000f8e02ff */
[----:B------:R0:W-:Y:S03]  /*0ec0*/  STL.64 [R1], R12 ;  /* 0x0000000c01007387 */ /* 0x0001e60000100a00 */
[----:B------:R-:W-:Y:S01]  /*0ed0*/  IMAD.IADD R23, R13, 0x1, R23 ;  /* 0x000000010d177824 */ /* 0x000fe200078e0217 */
[----:B------:R-:W-:Y:S06]  /*0ee0*/  @P0 BRA `(.L_x_12) ;  /* 0x0000000000200947 */ /* 0x000fec0003800000 */
[----:B------:R-:W-:Y:S01]  /*0ef0*/  UISETP.GE.U32.AND UP0, UPT, UR40, 0xb, UPT ;  /* 0x0000000b2800788c */ /* 0x000fe2000bf06070 */
[----:B------:R-:W-:Y:S01]  /*0f00*/  IADD3 R18, P0, R18, R12, RZ ;  /* 0x0000000c12127210 */ /* 0x000fe20007f1e0ff */
[----:B------:R-:W-:Y:S01]  /*0f10*/  UIMAD.WIDE.U32 UR4, UR40, -0x45d1745d, URZ ;  /* 0xba2e8ba3280478a5 */ /* 0x000fe2000f8e003f */
[----:B------:R-:W-:-:S03]  /*0f20*/  UMOV UR38, URZ ;  /* 0x0000003f00267c82 */ /* 0x000fc60008000000 */
[----:B------:R-:W-:Y:S01]  /*0f30*/  USHF.R.U32.HI UR4, URZ, 0x3, UR5 ;  /* 0x000000033f047899 */ /* 0x000fe20008011605 */
[----:B------:R-:W-:-:S03]  /*0f40*/  IMAD.X R17, R23, 0x1, R17, P0 ;  /* 0x0000000117117824 */ /* 0x000fc600000e0611 */
[----:B------:R-:W-:Y:S02]  /*0f50*/  UIMAD UR39, UR4, -0xb, UR40 ;  /* 0xfffffff5042778a4 */ /* 0x000fe4000f8e0228 */
[----:B------:R-:W-:-:S12]  /*0f60*/  @UP0 ULOP3.LUT UR38, UR4, 0x1, URZ, 0xc0, !UPT ;  /* 0x0000000104260892 */ /* 0x000fd8000f8ec03f */
.L_x_12:
[----:B------:R-:W-:Y:S01]  /*0f70*/  ISETP.GE.U32.AND P0, PT, R18, UR8, PT ;  /* 0x0000000812007c0c */ /* 0x000fe2000bf06070 */
[----:B------:R-:W-:Y:S01]  /*0f80*/  IMAD.MOV.U32 R19, RZ, RZ, -0x1 ;  /* 0xffffffffff137424 */ /* 0x000fe200078e00ff */
[----:B------:R-:W-:Y:S01]  /*0f90*/  PRMT R8, RZ, 0x7610, R8 ;  /* 0x00007610ff087816 */ /* 0x000fe20000000008 */
[----:B------:R-:W-:Y:S01]  /*0fa0*/  IMAD.MOV.U32 R22, RZ, RZ, -0x1 ;  /* 0xffffffffff167424 */ /* 0x000fe200078e00ff */
[----:B------:R-:W-:Y:S01]  /*0fb0*/  ISETP.GE.U32.AND.EX P0, PT, R17, UR9, PT, P0 ;  /* 0x0000000911007c0c */ /* 0x000fe2000bf06100 */
[----:B------:R-:W-:-:S12]  /*0fc0*/  IMAD.MOV.U32 R2, RZ, RZ, -0x1 ;  /* 0xffffffffff027424 */ /* 0x000fd800078e00ff */
[----:B------:R-:W-:Y:S05]  /*0fd0*/  @P0 BRA `(.L_x_13) ;  /* 0x00000004002c0947 */ /* 0x000fea0003800000 */
[----:B------:R-:W1:Y:S01]  /*0fe0*/  LDC.64 R26, c[0x0][0x628] ;  /* 0x00018a00ff1a7b82 */ /* 0x000e620000000a00 */
[----:B------:R-:W-:Y:S02]  /*0ff0*/  IMAD.MOV.U32 R8, RZ, RZ, R18 ;  /* 0x000000ffff087224 */ /* 0x000fe400078e0012 */
[----:B------:R-:W-:-:S05]  /*1000*/  IMAD.MOV.U32 R9, RZ, RZ, R17 ;  /* 0x000000ffff097224 */ /* 0x000fca00078e0011 */
[----:B------:R-:W2:Y:S08]  /*1010*/  LDC R2, c[0x0][0x630] ;  /* 0x00018c00ff027b82 */ /* 0x000eb00000000800 */
[----:B------:R-:W3:Y:S01]  /*1020*/  LDC.64 R28, c[0x0][0x620] ;  /* 0x00018800ff1c7b82 */ /* 0x000ee20000000a00 */
[----:B-1----:R-:W-:-:S04]  /*1030*/  ISETP.NE.U32.AND P0, PT, R26, RZ, PT ;  /* 0x000000ff1a00720c */ /* 0x002fc80003f05070 */
[----:B------:R-:W-:-:S13]  /*1040*/  ISETP.NE.AND.EX P0, PT, R27, RZ, PT, P0 ;  /* 0x000000ff1b00720c */ /* 0x000fda0003f05300 */
[----:B--23--:R-:W-:Y:S05]  /*1050*/  @!P0 BRA `(.L_x_14) ;  /* 0x0000000000288947 */ /* 0x00cfea0003800000 */
[----:B0-----:R-:W0:Y:S02]  /*1060*/  LDC R13, c[0x0][0x634] ;  /* 0x00018d00ff0d7b82 */ /* 0x001e240000000800 */
[----:B0-----:R-:W-:-:S05]  /*1070*/  IADD3 R13, P0, R18, R13, RZ ;  /* 0x0000000d120d7210 */ /* 0x001fca0007f1e0ff */
[----:B------:R-:W-:-:S04]  /*1080*/  IMAD.X R15, RZ, RZ, R17, P0 ;  /* 0x000000ffff0f7224 */ /* 0x000fc800000e0611 */
[----:B------:R-:W-:-:S04]  /*1090*/  IMAD.WIDE.U32 R8, R15, R26, RZ ;  /* 0x0000001a0f087225 */ /* 0x000fc800078e00ff */
[----:B------:R-:W-:-:S04]  /*10a0*/  IMAD.WIDE.U32 R10, P0, R13, R27, R8 ;  /* 0x0000001b0d0a7225 */ /* 0x000fc80007800008 */
[----:B------:R-:W-:-:S04]  /*10b0*/  IMAD.WIDE.U32 R8, R13, R26, RZ ;  /* 0x0000001a0d087225 */ /* 0x000fc800078e00ff */
[----:B------:R-:W-:Y:S01]  /*10c0*/  IMAD.X R13, RZ, RZ, RZ, P0 ;  /* 0x000000ffff0d7224 */ /* 0x000fe200000e06ff */
[----:B------:R-:W-:Y:S01]  /*10d0*/  IADD3 RZ, P0, R9, R10, RZ ;  /* 0x0000000a09ff7210 */ /* 0x000fe20007f1e0ff */
[----:B------:R-:W-:-:S04]  /*10e0*/  IMAD.MOV.U32 R12, RZ, RZ, R11 ;  /* 0x000000ffff0c7224 */ /* 0x000fc800078e000b */
[----:B------:R-:W-:-:S08]  /*10f0*/  IMAD.WIDE.U32.X R8, R15, R27, R12, P0 ;  /* 0x0000001b0f087225 */ /* 0x000fd000000e040c */
.L_x_14:
[----:B------:R-:W1:Y:S01]  /*1100*/  LDC.64 R32, c[0x0][0x640] ;  /* 0x00019000ff207b82 */ /* 0x000e620000000a00 */
[-C--:B------:R-:W-:Y:S01]  /*1110*/  SHF.R.U64 R30, R8, R2.reuse, R9 ;  /* 0x00000002081e7219 */ /* 0x080fe20000001209 */
[----:B------:R-:W-:Y:S01]  /*1120*/  IMAD.MOV.U32 R19, RZ, RZ, R17 ;  /* 0x000000ffff137224 */ /* 0x000fe200078e0011 */
[----:B------:R-:W-:Y:S02]  /*1130*/  SHF.R.U32.HI R2, RZ, R2, R9 ;  /* 0x00000002ff027219 */ /* 0x000fe40000011609 */
[----:B------:R-:W-:-:S03]  /*1140*/  IADD3 R11, P0, RZ, -R30, RZ ;  /* 0x8000001eff0b7210 */ /* 0x000fc60007f1e0ff */
[----:B------:R-:W2:Y:S02]  /*1150*/  LDC R10, c[0x0][0x618] ;  /* 0x00018600ff0a7b82 */ /* 0x000ea40000000800 */
[----:B------:R-:W-:-:S04]  /*1160*/  IMAD.X R9, RZ, RZ, ~R2, P0 ;  /* 0x000000ffff097224 */ /* 0x000fc800000e0e02 */
[-C--:B------:R-:W-:Y:S02]  /*1170*/  IMAD R2, R9, R28.reuse, RZ ;  /* 0x0000001c09027224 */ /* 0x080fe400078e02ff */
[----:B0-----:R-:W0:Y:S01]  /*1180*/  LDC R13, c[0x0][0x608] ;  /* 0x00018200ff0d7b82 */ /* 0x001e220000000800 */
[----:B------:R-:W-:-:S04]  /*1190*/  IMAD.WIDE.U32 R8, R11, R28, R18 ;  /* 0x0000001c0b087225 */ /* 0x000fc800078e0012 */
[----:B------:R-:W-:Y:S02]  /*11a0*/  IMAD R11, R11, R29, R2 ;  /* 0x0000001d0b0b7224 */ /* 0x000fe400078e0202 */
[----:B------:R-:W-:Y:S01]  /*11b0*/  IMAD.MOV.U32 R2, RZ, RZ, -0x1 ;  /* 0xffffffffff027424 */ /* 0x000fe200078e00ff */
[----:B------:R-:W3:Y:S01]  /*11c0*/  LDC R31, c[0x0][0x658] ;  /* 0x00019600ff1f7b82 */ /* 0x000ee20000000800 */
[----:B------:R-:W-:Y:S01]  /*11d0*/  IMAD.IADD R9, R9, 0x1, R11 ;  /* 0x0000000109097824 */ /* 0x000fe200078e020b */
[----:B-1----:R-:W-:Y:S01]  /*11e0*/  ISETP.NE.U32.AND P0, PT, R32, RZ, PT ;  /* 0x000000ff2000720c */ /* 0x002fe20003f05070 */
[----:B------:R-:W-:-:S03]  /*11f0*/  IMAD.MOV.U32 R28, RZ, RZ, 0x1 ;  /* 0x00000001ff1c7424 */ /* 0x000fc600078e00ff */
[----:B------:R-:W-:Y:S02]  /*1200*/  ISETP.NE.AND.EX P0, PT, R33, RZ, PT, P0 ;  /* 0x000000ff2100720c */ /* 0x000fe40003f05300 */
[----:B------:R-:W1:Y:S01]  /*1210*/  LDC R27, c[0x0][0x600] ;  /* 0x00018000ff1b7b82 */ /* 0x000e620000000800 */
[-CC-:B--2---:R-:W-:Y:S02]  /*1220*/  SHF.R.U64 R25, R8, R10.reuse, R9.reuse ;  /* 0x0000000a08197219 */ /* 0x184fe40000001209 */
[----:B------:R-:W-:-:S05]  /*1230*/  SHF.R.U32.HI R8, RZ, R10, R9 ;  /* 0x0000000aff087219 */ /* 0x000fca0000011609 */
[----:B------:R-:W2:Y:S01]  /*1240*/  LDC R22, c[0x0][0x648] ;  /* 0x00019200ff167b82 */ /* 0x000ea20000000800 */
[-CC-:B0-----:R-:W-:Y:S02]  /*1250*/  SHF.R.U64 R34, R25, R13.reuse, R8.reuse ;  /* 0x0000000d19227219 */ /* 0x181fe40000001208 */
[----:B------:R-:W-:-:S05]  /*1260*/  SHF.R.U32.HI R8, RZ, R13, R8 ;  /* 0x0000000dff087219 */ /* 0x000fca0000011608 */
[----:B------:R-:W0:Y:S01]  /*1270*/  LDC R26, c[0x0][0x638] ;  /* 0x00018e00ff1a7b82 */ /* 0x000e220000000800 */
[-CC-:B---3--:R-:W-:Y:S02]  /*1280*/  SHF.R.U64 R36, R34, R31.reuse, R8.reuse ;  /* 0x0000001f22247219 */ /* 0x188fe40000001208 */
[-C--:B------:R-:W-:Y:S02]  /*1290*/  SHF.L.U32 R2, R2, R31.reuse, RZ ;  /* 0x0000001f02027219 */ /* 0x080fe400000006ff */
[----:B------:R-:W-:Y:S01]  /*12a0*/  SHF.R.U32.HI R9, RZ, R31, R8 ;  /* 0x0000001fff097219 */ /* 0x000fe20000011608 */
[----:B------:R-:W-:Y:S01]  /*12b0*/  IMAD.MOV.U32 R8, RZ, RZ, R36 ;  /* 0x000000ffff087224 */ /* 0x000fe200078e0024 */
[----:B------:R-:W-:Y:S01]  /*12c0*/  LOP3.LUT R15, RZ, R2, RZ, 0x33, !PT ;  /* 0x00000002ff0f7212 */ /* 0x000fe200078e33ff */
[----:B------:R-:W3:Y:S01]  /*12d0*/  LDC R29, c[0x0][0x610] ;  /* 0x00018400ff1d7b82 */ /* 0x000ee20000000800 */
[----:B------:R-:W-:Y:S05]  /*12e0*/  @!P0 BRA `(.L_x_15) ;  /* 0x0000000000288947 */ /* 0x000fea0003800000 */
[----:B------:R-:W4:Y:S02]  /*12f0*/  LDC R13, c[0x0][0x64c] ;  /* 0x00019300ff0d7b82 */ /* 0x000f240000000800 */
[----:B----4-:R-:W-:-:S05]  /*1300*/  IADD3 R13, P0, R36, R13, RZ ;  /* 0x0000000d240d7210 */ /* 0x010fca0007f1e0ff */
        /* <DEDUP_REMOVED lines=8> */
.L_x_15:
[----:B--2---:R-:W-:Y:S01]  /*1390*/  SHF.R.U64 R7, R8, R22, R9 ;  /* 0x0000001608077219 */ /* 0x004fe20000001209 */
[----:B-1----:R-:W-:Y:S01]  /*13a0*/  VIADD R8, R27, 0xffffffff ;  /* 0xffffffff1b087836 */ /* 0x002fe20000000000 */
[----:B------:R-:W-:Y:S01]  /*13b0*/  SHF.L.U32 R2, R28, R31, RZ ;  /* 0x0000001f1c027219 */ /* 0x000fe200000006ff */
[----:B------:R-:W-:Y:S01]  /*13c0*/  @P1 IMAD R20, R21, R24, R6 ;  /* 0x0000001815141224 */ /* 0x000fe200078e0206 */
[----:B------:R-:W-:Y:S01]  /*13d0*/  LOP3.LUT R15, R34, R15, RZ, 0xc0, !PT ;  /* 0x0000000f220f7212 */ /* 0x000fe200078ec0ff */
[----:B------:R-:W-:Y:S01]  /*13e0*/  IMAD.MOV R9, RZ, RZ, -R7 ;  /* 0x000000ffff097224 */ /* 0x000fe200078e0a07 */
[----:B------:R-:W-:Y:S01]  /*13f0*/  LOP3.LUT R8, R25, R8, RZ, 0xc0, !PT ;  /* 0x0000000819087212 */ /* 0x000fe200078ec0ff */
[----:B------:R-:W-:Y:S02]  /*1400*/  IMAD.MOV.U32 R6, RZ, RZ, 0x1 ;  /* 0x00000001ff067424 */ /* 0x000fe400078e00ff */
[----:B------:R-:W-:Y:S02]  /*1410*/  IMAD R15, R2, R7, R15 ;  /* 0x00000007020f7224 */ /* 0x000fe400078e020f */
[----:B0-----:R-:W-:-:S02]  /*1420*/  IMAD R2, R9, R26, R36 ;  /* 0x0000001a09027224 */ /* 0x001fc400078e0224 */
[----:B---3--:R-:W-:Y:S02]  /*1430*/  IMAD R19, R15, R29, R20 ;  /* 0x0000001d0f137224 */ /* 0x008fe400078e0214 */
[--C-:B------:R-:W-:Y:S01]  /*1440*/  IMAD R2, R2, R27, R8.reuse ;  /* 0x0000001b02027224 */ /* 0x100fe200078e0208 */
[----:B------:R-:W-:-:S04]  /*1450*/  PRMT R8, R6, 0x7610, R8 ;  /* 0x0000761006087816 */ /* 0x000fc80000000008 */
[----:B------:R-:W-:Y:S02]  /*1460*/  SEL R22, R2, R19, !P1 ;  /* 0x0000001302167207 */ /* 0x000fe40004800000 */
[----:B------:R-:W-:Y:S01]  /*1470*/  SEL R19, R19, R2, !P1 ;  /* 0x0000000213137207 */ /* 0x000fe20004800000 */
[----:B------:R-:W-:-:S07]  /*1480*/  IMAD.MOV.U32 R2, RZ, RZ, R30 ;  /* 0x000000ffff027224 */ /* 0x000fce00078e001e */
.L_x_13:
[----:B------:R-:W-:Y:S05]  /*1490*/  @!P2 BRA `(.L_x_16) ;  /* 0x00000000000ca947 */ /* 0x000fea0003800000 */
[----:B------:R-:W-:Y:S01]  /*14a0*/  UCGABAR_WAIT ;  /* 0x0000000000007dc7 */ /* 0x000fe20008000000 */
[----:B------:R-:W-:Y:S01]  /*14b0*/  CCTL.IVALL ;  /* 0x00000000ff00798f */ /* 0x000fe20002000000 */
[----:B------:R-:W-:Y:S05]  /*14c0*/  BRA `(.L_x_17) ;  /* 0x0000000000047947 */ /* 0x000fea0003800000 */
.L_x_16:
[----:B------:R-:W-:Y:S06]  /*14d0*/  BAR.SYNC.DEFER_BLOCKING 0x0 ;  /* 0x0000000000007b1d */ /* 0x000fec0000010000 */
.L_x_17:
[----:B------:R-:W-:Y:S05]  /*14e0*/  @!P4 BRA `(.L_x_18) ;  /* 0x0000008c00fcc947 */ /* 0x000fea0003800000 */
[----:B------:R-:W-:-:S13]  /*14f0*/  ISETP.GT.U32.AND P0, PT, R35, 0x1, PT ;  /* 0x000000012300780c */ /* 0x000fda0003f04070 */
[----:B------:R-:W-:Y:S05]  /*1500*/  @P0 EXIT ;  /* 0x000000000000094d */ /* 0x000fea0003800000 */
.L_x_19:
[----:B------:R-:W-:-:S08]  /*1510*/  NOP ;  /* 0x0000000000007918 */ /* 0x000fd00000000000 */
[----:B------:R-:W1:Y:S02]  /*1520*/  USETMAXREG.TRY_ALLOC.CTAPOOL UP0, 0xe8 ;  /* 0x000000e8000079c8 */ /* 0x000e640008000600 */
[----:B-1----:R-:W-:-:S13]  /*1530*/  PLOP3.LUT P0, PT, PT, PT, UP0, 0x80, 0x0 ;  /* 0x000000000000781c */ /* 0x002fda0003f0f008 */
[----:B------:R-:W-:Y:S05]  /*1540*/  @!P0 BRA `(.L_x_19) ;  /* 0xfffffffc00f08947 */ /* 0x000fea000383ffff */
[----:B------:R-:W-:-:S13]  /*1550*/  LOP3.LUT P0, RZ, R8, 0xff, RZ, 0xc0, !PT ;  /* 0x000000ff08ff7812 */ /* 0x000fda000780c0ff */
[----:B------:R-:W-:Y:S05]  /*1560*/  @!P0 EXIT ;  /* 0x000000000000894d */ /* 0x000fea0003800000 */
[----:B------:R-:W1:Y:S01]  /*1570*/  S2UR UR4, SR_CgaCtaId ;  /* 0x00000000000479c3 */ /* 0x000e620000008800 */
[----:B------:R-:W-:Y:S01]  /*1580*/  VIADD R14, R14, 0xffffffff ;  /* 0xffffffff0e0e7836 */ /* 0x000fe20000000000 */
[CC--:B------:R-:W-:Y:S01]  /*1590*/  LEA.HI R4, R0.reuse, R3.reuse, RZ, 0x2 ;  /* 0x0000000300047211 */ /* 0x0c0fe200078f10ff */
[----:B------:R-:W-:Y:S01]  /*15a0*/  UMOV UR41, 0x400 ;  /* 0x0000040000297882 */ /* 0x000fe20000000000 */
[----:B------:R-:W-:Y:S01]  /*15b0*/  LEA.HI R0, R0, R3, RZ, 0x5 ;  /* 0x0000000300007211 */ /* 0x000fe200078f28ff */
[----:B------:R-:W-:Y:S01]  /*15c0*/  UISETP.LT.AND UP0, UPT, UR40, 0x1, UPT ;  /* 0x000000012800788c */ /* 0x000fe2000bf01270 */
[----:B------:R-:W-:Y:S01]  /*15d0*/  R2UR UR42, R14 ;  /* 0x000000000e2a72ca */ /* 0x000fe200000e0000 */
[----:B------:R-:W-:Y:S01]  /*15e0*/  USHF.L.U32 UR44, UR40, 0x1, URZ ;  /* 0x00000001282c7899 */ /* 0x000fe2000800063f */
[--C-:B------:R-:W-:Y:S01]  /*15f0*/  SHF.R.S32.HI R156, RZ, 0x2, R4.reuse ;  /* 0x00000002ff9c7819 */ /* 0x100fe20000011404 */
[----:B------:R-:W-:Y:S01]  /*1600*/  USEL UR43, UR40, 0x1, UP0 ;  /* 0x00000001282b7887 */ /* 0x000fe20008000000 */
[----:B------:R-:W-:-:S02]  /*1610*/  SHF.R.S32.HI R5, RZ, 0x1f, R4 ;  /* 0x0000001fff057819 */ /* 0x000fc40000011404 */
[----:B------:R-:W-:Y:S01]  /*1620*/  LOP3.LUT R158, R4, 0xfffffffc, RZ, 0xc0, !PT ;  /* 0xfffffffc049e7812 */ /* 0x000fe200078ec0ff */
[----:B------:R-:W-:Y:S01]  /*1630*/  UIADD3 UR43, -UR43, UR40, URZ ;  /* 0x000000282b2b7290 */ /* 0x000fe2000fffe13f */
[----:B------:R-:W-:Y:S02]  /*1640*/  LEA.HI R5, R5, R156, RZ, 0x3 ;  /* 0x0000009c05057211 */ /* 0x000fe400078f18ff */
[----:B------:R-:W-:Y:S01]  /*1650*/  ISETP.NE.AND P0, PT, R14, RZ, PT ;  /* 0x000000ff0e00720c */ /* 0x000fe20003f05270 */
[----:B------:R-:W-:Y:S01]  /*1660*/  IMAD.IADD R158, R3, 0x1, -R158 ;  /* 0x00000001039e7824 */ /* 0x000fe200078e0a9e */
[----:B------:R-:W-:Y:S01]  /*1670*/  LOP3.LUT R5, R5, 0xfffffff8, RZ, 0xc0, !PT ;  /* 0xfffffff805057812 */ /* 0x000fe200078ec0ff */
[----:B------:R-:W-:Y:S01]  /*1680*/  USHF.L.U32 UR42, UR42, 0x3, URZ ;  /* 0x000000032a2a7899 */ /* 0x000fe2000800063f */
[----:B------:R-:W-:Y:S02]  /*1690*/  LOP3.LUT R174, R16, 0x1, RZ, 0xfc, !PT ;  /* 0x0000000110ae7812 */ /* 0x000fe400078efcff */
[----:B------:R-:W-:Y:S01]  /*16a0*/  SEL R175, RZ, 0x1, P0 ;  /* 0x00000001ffaf7807 */ /* 0x000fe20000000000 */
[----:B------:R-:W-:Y:S01]  /*16b0*/  IMAD.IADD R156, R156, 0x1, -R5 ;  /* 0x000000019c9c7824 */ /* 0x000fe200078e0a05 */
[----:B-1----:R-:W-:Y:S01]  /*16c0*/  ULEA UR41, UR4, UR41, 0x18 ;  /* 0x0000002904297291 */ /* 0x002fe2000f8ec03f */
[----:B------:R-:W-:Y:S01]  /*16d0*/  SHF.R.S32.HI R5, RZ, 0x5, R0 ;  /* 0x00000005ff057819 */ /* 0x000fe20000011400 */
[----:B------:R-:W-:Y:S01]  /*16e0*/  IMAD.U32 R160, RZ, RZ, UR42 ;  /* 0x0000002affa07e24 */ /* 0x000fe2000f8e00ff */
[----:B------:R-:W-:Y:S01]  /*16f0*/  ULDC UR4, c[0x0][0x284] ;  /* 0x0000a10000047ab9 */ /* 0x000fe20000000800 */
[----:B------:R-:W-:Y:S01]  /*1700*/  UIADD3 UR45, UR41, 0xc0, URZ ;  /* 0x000000c0292d7890 */ /* 0x000fe2000fffe03f */
[--C-:B------:R-:W-:Y:S01]  /*1710*/  SHF.R.S32.HI R157, RZ, 0x1f, R156.reuse ;  /* 0x0000001fff9d7819 */ /* 0x100fe2000001149c */
[----:B------:R-:W-:Y:S01]  /*1720*/  IMAD R163, R5, -0x10, -R156 ;  /* 0xfffffff005a37824 */ /* 0x000fe200078e0a9c */
[----:B------:R-:W-:-:S02]  /*1730*/  LOP3.LUT R162, R160, 0x8, RZ, 0xc0, !PT ;  /* 0x00000008a0a27812 */ /* 0x000fc400078ec0ff */
[----:B------:R-:W-:Y:S01]  /*1740*/  LOP3.LUT R160, R160, 0x8, RZ, 0xc, !PT ;  /* 0x00000008a0a07812 */ /* 0x000fe200078e0cff */
[----:B------:R-:W-:Y:S01]  /*1750*/  IMAD.U32 R159, RZ, RZ, UR45 ;  /* 0x0000002dff9f7e24 */ /* 0x000fe2000f8e00ff */
[----:B------:R-:W-:Y:S01]  /*1760*/  LOP3.LUT R162, R162, 0x18, RZ, 0x3c, !PT ;  /* 0x00000018a2a27812 */ /* 0x000fe200078e3cff */
[----:B------:R-:W-:-:S04]  /*1770*/  IMAD.WIDE R156, R5, 0x10, R156 ;  /* 0x00000010059c7825 */ /* 0x000fc800078e029c */
[----:B------:R-:W-:Y:S02]  /*1780*/  VIADD R161, R159, UR42 ;  /* 0x0000002a9fa17c36 */ /* 0x000fe40008000000 */
[----:B------:R-:W-:-:S07]  /*1790*/  VIADD R163, R163, UR4 ;  /* 0x00000004a3a37c36 */ /* 0x000fce0008000000 */
.L_x_295:
[----:B------:R-:W-:Y:S01]  /*17a0*/  SHF.L.U32 R0, R175, 0x1f, RZ ;  /* 0x0000001faf007819 */ /* 0x000fe200000006ff */
[----:B------:R-:W-:Y:S02]  /*17b0*/  ULDC UR4, c[0x0][0x28c] ;  /* 0x0000a30000047ab9 */ /* 0x000fe40000000800 */
[----:B------:R-:W-:Y:S01]  /*17c0*/  ISETP.LT.AND P1, PT, RZ, UR4, PT ;  /* 0x00000004ff007c0c */ /* 0x000fe2000bf21270 */
[----:B------:R-:W1:Y:S02]  /*17d0*/  SYNCS.PHASECHK.TRANS64.TRYWAIT P0, [R159+UR42], R0 ;  /* 0x000000009f0075a7 */ /* 0x000e64000800016a */
[----:B-1-34-:R-:W-:Y:S10]  /*17e0*/  @!P0 BRA `(.L_x_20) ;  /* 0x000000a000508947 */ /* 0x01aff40003800000 */
.L_x_324:
[----:B------:R-:W-:Y:S05]  /*17f0*/  @P1 BRA `(.L_x_21) ;  /* 0x0000000000401947 */ /* 0x000fea0003800000 */
[----:B-1----:R-:W-:Y:S01]  /*1800*/  MOV R0, 0x0 ;  /* 0x0000000000007802 */ /* 0x002fe20000000f00 */
[----:B------:R-:W-:Y:S01]  /*1810*/  ULDC.64 UR4, c[0x4][0x68] ;  /* 0x01001a0000047ab9 */ /* 0x000fe20000000a00 */
[----:B------:R-:W-:Y:S01]  /*1820*/  ULDC.64 UR6, c[0x4][0x8] ;  /* 0x0100020000067ab9 */ /* 0x000fe20000000a00 */
[----:B------:R-:W-:Y:S01]  /*1830*/  IMAD.U32 R4, RZ, RZ, UR4 ;  /* 0x00000004ff047e24 */ /* 0x000fe2000f8e00ff */
[----:B------:R1:W2:Y:S01]  /*1840*/  LDC.64 R14, c[0x4][R0] ;  /* 0x01000000000e7b82 */ /* 0x0002a20000000a00 */
[----:B------:R-:W-:Y:S01]  /*1850*/  IMAD.U32 R5, RZ, RZ, UR5 ;  /* 0x00000005ff057e24 */ /* 0x000fe2000f8e00ff */
[----:B------:R-:W-:Y:S01]  /*1860*/  ULDC.64 UR4, c[0x4][0x70] ;  /* 0x01001c0000047ab9 */ /* 0x000fe20000000a00 */
[----:B------:R-:W-:Y:S02]  /*1870*/  IMAD.U32 R10, RZ, RZ, UR6 ;  /* 0x00000006ff0a7e24 */ /* 0x000fe4000f8e00ff */
[----:B------:R-:W-:Y:S02]  /*1880*/  IMAD.U32 R6, RZ, RZ, UR4 ;  /* 0x00000004ff067e24 */ /* 0x000fe4000f8e00ff */
[----:B------:R-:W-:-:S02]  /*1890*/  IMAD.U32 R7, RZ, RZ, UR5 ;  /* 0x00000005ff077e24 */ /* 0x000fc4000f8e00ff */
[----:B------:R-:W-:Y:S02]  /*18a0*/  IMAD.U32 R11, RZ, RZ, UR7 ;  /* 0x00000007ff0b7e24 */ /* 0x000fe4000f8e00ff */
[----:B------:R-:W-:Y:S02]  /*18b0*/  IMAD.MOV.U32 R8, RZ, RZ, 0x1e1 ;  /* 0x000001e1ff087424 */ /* 0x000fe400078e00ff */
[----:B0-----:R-:W-:Y:S02]  /*18c0*/  IMAD.MOV.U32 R12, RZ, RZ, 0x1 ;  /* 0x00000001ff0c7424 */ /* 0x001fe400078e00ff */
[----:B-1----:R-:W-:-:S07]  /*18d0*/  IMAD.MOV.U32 R13, RZ, RZ, RZ ;  /* 0x000000ffff0d7224 */ /* 0x002fce00078e00ff */
[----:B------:R-:W-:-:S07]  /*18e0*/  LEPC R20, `(.L_x_21) ;  /* 0x000000001014794e */ /* 0x000fce0000000000 */
[----:B--2--5:R-:W-:Y:S05]  /*18f0*/  CALL.ABS.NOINC R14 ;  /* 0x000000000e007343 */ /* 0x024fea0003c00000 */
.L_x_21:
[----:B------:R-:W-:-:S13]  /*1900*/  ISETP.NE.AND P0, PT, R174, 0x3, PT ;  /* 0x00000003ae00780c */ /* 0x000fda0003f05270 */
[----:B------:R-:W-:Y:S05]  /*1910*/  @!P0 BRA `(.L_x_22) ;  /* 0x0000000000048947 */ /* 0x000fea0003800000 */
[----:B------:R-:W-:Y:S01]  /*1920*/  BPT.TRAP 0x1 ;  /* 0x000000040000795c */ /* 0x000fe20000300000 */
.L_x_22:
[----:B------:R-:W-:Y:S02]  /*1930*/  IMAD.U32 R3, RZ, RZ, UR39 ;  /* 0x00000027ff037e24 */ /* 0x000fe4000f8e00ff */
[----:B-1----:R-:W-:-:S03]  /*1940*/  IMAD.U32 R0, RZ, RZ, UR38 ;  /* 0x00000026ff007e24 */ /* 0x002fc6000f8e00ff */
[----:B------:R-:W-:Y:S02]  /*1950*/  LEA R3, R3, UR41, 0x3 ;  /* 0x0000002903037c11 */ /* 0x000fe4000f8e18ff */
[----:B------:R-:W-:-:S04]  /*1960*/  SHF.L.U32 R0, R0, 0x1f, RZ ;  /* 0x0000001f00007819 */ /* 0x000fc800000006ff */
[----:B------:R1:W2:Y:S01]  /*1970*/  SYNCS.PHASECHK.TRANS64.TRYWAIT P1, [R3+URZ], R0 ;  /* 0x00000000030075a7 */ /* 0x0002a2000802017f */
[----:B------:R-:W-:Y:S05]  /*1980*/  @!P0 BRA `(.L_x_23) ;  /* 0x0000000000048947 */ /* 0x000fea0003800000 */
[----:B------:R-:W-:Y:S01]  /*1990*/  BPT.TRAP 0x1 ;  /* 0x000000040000795c */ /* 0x000fe20000300000 */
.L_x_23:
[----:B------:R-:W-:-:S05]  /*19a0*/  IMAD.U32 R4, RZ, RZ, UR43 ;  /* 0x0000002bff047e24 */ /* 0x000fca000f8e00ff */
[----:B------:R-:W-:Y:S01]  /*19b0*/  ISETP.GE.AND P2, PT, R4, 0x1, PT ;  /* 0x000000010400780c */ /* 0x000fe20003f46270 */
[----:B--2---:R-:W-:-:S12]  /*19c0*/  @P1 BRA `(.L_x_24) ;  /* 0x0000000000081947 */ /* 0x004fd80003800000 */
[----:B------:R-:W2:Y:S02]  /*19d0*/  SYNCS.PHASECHK.TRANS64.TRYWAIT P1, [R3+URZ], R0 ;  /* 0x00000000030075a7 */ /* 0x000ea4000802017f */
[----:B--2---:R-:W-:Y:S05]  /*19e0*/  @!P1 BRA `(.L_x_25) ;  /* 0x0000009c00e49947 */ /* 0x004fea0003800000 */
.L_x_24:
[----:B------:R-:W-:Y:S05]  /*19f0*/  WARPSYNC.ALL ;  /* 0x0000000000007948 */ /* 0x000fea0003800000 */
[----:B------:R-:W-:Y:S01]  /*1a00*/  UIADD3 UR4, UR41, 0x180, URZ ;  /* 0x0000018029047890 */ /* 0x000fe2000fffe03f */
[----:B------:R-:W-:Y:S01]  /*1a10*/  WARPGROUP.ARRIVE ;  /* 0x00000000000079c5 */ /* 0x000fe20000000000 */
[----:B------:R-:W-:Y:S02]  /*1a20*/  UIADD3 UR5, UR41, 0xb180, URZ ;  /* 0x0000b18029057890 */ /* 0x000fe4000fffe03f */
[----:B------:R-:W-:Y:S02]  /*1a30*/  USHF.R.U32.HI UR4, URZ, 0x4, UR4 ;  /* 0x000000043f047899 */ /* 0x000fe40008011604 */
[----:B------:R-:W-:-:S02]  /*1a40*/  USHF.R.U32.HI UR5, URZ, 0x4, UR5 ;  /* 0x000000043f057899 */ /* 0x000fc40008011605 */
[----:B------:R-:W-:Y:S02]  /*1a50*/  ULOP3.LUT UR4, UR4, 0x3fff, URZ, 0xc0, !UPT ;  /* 0x00003fff04047892 */ /* 0x000fe4000f8ec03f */
[----:B------:R-:W-:Y:S02]  /*1a60*/  ULOP3.LUT UR5, UR5, 0x3fff, URZ, 0xc0, !UPT ;  /* 0x00003fff05057892 */ /* 0x000fe4000f8ec03f */
[----:B------:R-:W-:Y:S02]  /*1a70*/  ULOP3.LUT UR10, UR4, 0x10000, URZ, 0xfc, !UPT ;  /* 0x00010000040a7892 */ /* 0x000fe4000f8efc3f */
[----:B------:R-:W-:Y:S02]  /*1a80*/  ULOP3.LUT UR9, UR5, 0x10000, URZ, 0xfc, !UPT ;  /* 0x0001000005097892 */ /* 0x000fe4000f8efc3f */
[----:B------:R-:W-:Y:S02]  /*1a90*/  ULEA UR4, UR39, UR10, 0x8 ;  /* 0x0000000a27047291 */ /* 0x000fe4000f8e403f */
[----:B------:R-:W-:Y:S01]  /*1aa0*/  ULEA UR6, UR39, UR9, 0xa ;  /* 0x0000000927067291 */ /* 0x000fe2000f8e503f */
[----:B------:R-:W-:Y:S01]  /*1ab0*/  UMOV UR5, 0x80000020 ;  /* 0x8000002000057882 */ /* 0x000fe20000000000 */
[----:B------:R-:W-:-:S07]  /*1ac0*/  UMOV UR7, 0x80000020 ;  /* 0x8000002000077882 */ /* 0x000fce0000000000 */
[----:B------:R-:W-:Y:S01]  /*1ad0*/  HGMMA.64x256x16.F32.BF16 R24, gdesc[UR4], RZ, !UPT, gsb0 ;  /* 0x03e00000041879f0 */ /* 0x000fe2000c0018ff */
[----:B------:R-:W-:Y:S02]  /*1ae0*/  UIADD3 UR4, UR4, 0x2, URZ ;  /* 0x0000000204047890 */ /* 0x000fe4000fffe03f */
[----:B------:R-:W-:Y:S01]  /*1af0*/  UIADD3 UR6, UR6, 0x2, URZ ;  /* 0x0000000206067890 */ /* 0x000fe2000fffe03f */
[----:B------:R-:W-:Y:S01]  /*1b00*/  UMOV UR5, 0x80000020 ;  /* 0x8000002000057882 */ /* 0x000fe20000000000 */
[----:B------:R-:W-:Y:S01]  /*1b10*/  UMOV UR7, 0x80000020 ;  /* 0x8000002000077882 */ /* 0x000fe20000000000 */
[----:B------:R-:W-:Y:S02]  /*1b20*/  WARPGROUP.DEPBAR.LE gsb0, 0x0 ;  /* 0x00008000000079c5 */ /* 0x000fe40000010000 */
[----:B------:R-:W-:-:S15]  /*1b30*/  WARPGROUP.ARRIVE ;  /* 0x00000000000079c5 */ /* 0x000fde0000000000 */
[----:B------:R-:W-:-:S05]  /*1b40*/  NOP ;  /* 0x0000000000007918 */ /* 0x000fca0000000000 */
[----:B------:R-:W-:Y:S03]  /*1b50*/  HGMMA.64x256x16.F32.BF16 R24, gdesc[UR4], R24, gsb0 ;  /* 0x03e00000041879f0 */ /* 0x000fe60008001818 */
[----:B------:R-:W-:Y:S02]  /*1b60*/  WARPGROUP.DEPBAR.LE gsb0, 0x0 ;  /* 0x00008000000079c5 */ /* 0x000fe40000010000 */
[----:B------:R-:W-:Y:S05]  /*1b70*/  @!P2 BRA `(.L_x_26) ;  /* 0x0000000000d8a947 */ /* 0x000fea0003800000 */
[----:B------:R-:W-:Y:S01]  /*1b80*/  UIADD3 UR4, UR39, 0x1, URZ ;  /* 0x0000000127047890 */ /* 0x000fe2000fffe03f */
[----:B-12---:R-:W-:Y:S02]  /*1b90*/  IMAD.U32 R0, RZ, RZ, UR43 ;  /* 0x0000002bff007e24 */ /* 0x006fe4000f8e00ff */
[----:B------:R-:W-:Y:S01]  /*1ba0*/  IMAD.U32 R3, RZ, RZ, UR39 ;  /* 0x00000027ff037e24 */ /* 0x000fe2000f8e00ff */
[----:B------:R-:W-:-:S04]  /*1bb0*/  UISETP.NE.AND UP0, UPT, UR4, 0xb, UPT ;  /* 0x0000000b0400788c */ /* 0x000fc8000bf05270 */
[----:B------:R-:W-:Y:S02]  /*1bc0*/  USEL UR5, URZ, 0x1, UP0 ;  /* 0x000000013f057887 */ /* 0x000fe40008000000 */
[----:B------:R-:W-:Y:S02]  /*1bd0*/  USEL UR8, UR4, URZ, UP0 ;  /* 0x0000003f04087287 */ /* 0x000fe40008000000 */
[----:B------:R-:W-:-:S06]  /*1be0*/  ULOP3.LUT UR5, UR38, UR5, URZ, 0x3c, !UPT ;  /* 0x0000000526057292 */ /* 0x000fcc000f8e3c3f */
[----:B------:R-:W-:-:S07]  /*1bf0*/  IMAD.U32 R6, RZ, RZ, UR5 ;  /* 0x00000005ff067e24 */ /* 0x000fce000f8e00ff */
.L_x_33:
[----:B------:R-:W-:Y:S05]  /*1c00*/  @!P0 BRA `(.L_x_27) ;  /* 0x0000000000048947 */ /* 0x000fea0003800000 */
[----:B------:R-:W-:Y:S01]  /*1c10*/  BPT.TRAP 0x1 ;  /* 0x000000040000795c */ /* 0x000fe20000300000 */
.L_x_27:
[----:B------:R-:W-:Y:S01]  /*1c20*/  ULEA UR4, UR8, UR41, 0x3 ;  /* 0x0000002908047291 */ /* 0x000fe2000f8e183f */
[----:B------:R-:W-:-:S08]  /*1c30*/  SHF.L.U32 R4, R6, 0x1f, RZ ;  /* 0x0000001f06047819 */ /* 0x000fd000000006ff */
[----:B------:R1:W2:Y:S01]  /*1c40*/  SYNCS.PHASECHK.TRANS64.TRYWAIT P1, [UR4], R4 ;  /* 0x00000004ff0075a7 */ /* 0x0002a20008020144 */
[----:B------:R-:W-:Y:S05]  /*1c50*/  @!P0 BRA `(.L_x_28) ;  /* 0x0000000000048947 */ /* 0x000fea0003800000 */
[----:B------:R-:W-:Y:S01]  /*1c60*/  BPT.TRAP 0x1 ;  /* 0x000000040000795c */ /* 0x000fe20000300000 */
.L_x_28:
[----:B--2---:R-:W-:Y:S05]  /*1c70*/  @P1 BRA `(.L_x_29) ;  /* 0x0000000000081947 */ /* 0x004fea0003800000 */
[----:B------:R-:W2:Y:S02]  /*1c80*/  SYNCS.PHASECHK.TRANS64.TRYWAIT P1, [UR4], R4 ;  /* 0x00000004ff0075a7 */ /* 0x000ea40008020144 */
[----:B--2---:R-:W-:Y:S05]  /*1c90*/  @!P1 BRA `(.L_x_30) ;  /* 0x0000009c004c9947 */ /* 0x004fea0003800000 */
.L_x_29:
[----:B------:R-:W-:Y:S01]  /*1ca0*/  ULEA UR4, UR8, UR10, 0x8 ;  /* 0x0000000a08047291 */ /* 0x000fe2000f8e403f */
[----:B------:R-:W-:Y:S01]  /*1cb0*/  WARPGROUP.ARRIVE ;  /* 0x00000000000079c5 */ /* 0x000fe20000000000 */
[----:B------:R-:W-:Y:S01]  /*1cc0*/  ULEA UR6, UR8, UR9, 0xa ;  /* 0x0000000908067291 */ /* 0x000fe2000f8e503f */
[----:B------:R-:W-:Y:S01]  /*1cd0*/  UMOV UR5, 0x80000020 ;  /* 0x8000002000057882 */ /* 0x000fe20000000000 */
[----:B------:R-:W-:-:S07]  /*1ce0*/  UMOV UR7, 0x80000020 ;  /* 0x8000002000077882 */ /* 0x000fce0000000000 */
[----:B------:R-:W-:Y:S01]  /*1cf0*/  HGMMA.64x256x16.F32.BF16 R24, gdesc[UR4], R24, gsb0 ;  /* 0x03e00000041879f0 */ /* 0x000fe20008001818 */
        /* <DEDUP_REMOVED lines=10> */
[----:B------:R-:W-:Y:S01]  /*1da0*/  BPT.TRAP 0x1 ;  /* 0x000000040000795c */ /* 0x000fe20000300000 */
.L_x_31:
[----:B------:R-:W-:-:S13]  /*1db0*/  ISETP.NE.AND P1, PT, R153, RZ, PT ;  /* 0x000000ff9900720c */ /* 0x000fda0003f25270 */
[----:B-12---:R-:W-:-:S05]  /*1dc0*/  @P1 LEA R4, R3, UR41, 0x3 ;  /* 0x0000002903041c11 */ /* 0x006fca000f8e18ff */
[----:B------:R-:W-:-:S05]  /*1dd0*/  @P1 VIADD R5, R4, 0x58 ;  /* 0x0000005804051836 */ /* 0x000fca0000000000 */
[----:B------:R-:W-:-:S04]  /*1de0*/  @P1 PRMT R5, R152, 0x654, R5 ;  /* 0x0000065498051816 */ /* 0x000fc80000000005 */
[----:B------:R1:W-:Y:S01]  /*1df0*/  @P1 SYNCS.ARRIVE.TRANS64.RED.A1T0 RZ, [R5+URZ], RZ ;  /* 0x000000ff05ff19a7 */ /* 0x0003e2000810043f */
[----:B------:R-:W-:-:S13]  /*1e00*/  ISETP.GT.U32.AND P1, PT, R16, 0x1, PT ;  /* 0x000000011000780c */ /* 0x000fda0003f24070 */
[----:B-1----:R-:W-:Y:S05]  /*1e10*/  @P1 BRA `(.L_x_32) ;  /* 0x0000000000041947 */ /* 0x002fea0003800000 */
[----:B------:R-:W-:Y:S01]  /*1e20*/  BPT.TRAP 0x1 ;  /* 0x000000040000795c */ /* 0x000fe20000300000 */
.L_x_32:
[----:B------:R-:W-:Y:S01]  /*1e30*/  UIADD3 UR8, UR8, 0x1, URZ ;  /* 0x0000000108087890 */ /* 0x000fe2000fffe03f */
[C---:B------:R-:W-:Y:S01]  /*1e40*/  ISETP.GT.AND P2, PT, R0.reuse, 0x1, PT ;  /* 0x000000010000780c */ /* 0x040fe20003f44270 */
[----:B------:R-:W-:Y:S02]  /*1e50*/  VIADD R3, R3, 0x1 ;  /* 0x0000000103037836 */ /* 0x000fe40000000000 */
[----:B------:R-:W-:Y:S01]  /*1e60*/  UISETP.NE.AND UP0, UPT, UR8, 0xb, UPT ;  /* 0x0000000b0800788c */ /* 0x000fe2000bf05270 */
[----:B------:R-:W-:Y:S02]  /*1e70*/  VIADD R0, R0, 0xffffffff ;  /* 0xffffffff00007836 */ /* 0x000fe40000000000 */
[C---:B------:R-:W-:Y:S01]  /*1e80*/  ISETP.NE.AND P1, PT, R3.reuse, 0xb, PT ;  /* 0x0000000b0300780c */ /* 0x040fe20003f25270 */
[----:B------:R-:W-:Y:S02]  /*1e90*/  USEL UR4, URZ, 0x1, UP0 ;  /* 0x000000013f047887 */ /* 0x000fe40008000000 */
[----:B------:R-:W-:Y:S01]  /*1ea0*/  USEL UR8, UR8, URZ, UP0 ;  /* 0x0000003f08087287 */ /* 0x000fe20008000000 */
[----:B------:R-:W-:-:S03]  /*1eb0*/  SEL R3, R3, RZ, P1 ;  /* 0x000000ff03037207 */ /* 0x000fc60000800000 */
[----:B------:R-:W-:Y:S01]  /*1ec0*/  LOP3.LUT R6, R6, UR4, RZ, 0x3c, !PT ;  /* 0x0000000406067c12 */ /* 0x000fe2000f8e3cff */
[----:B------:R-:W-:Y:S07]  /*1ed0*/  @P2 BRA `(.L_x_33) ;  /* 0xfffffffc00482947 */ /* 0x000fee000383ffff */
.L_x_26:
[----:B-12---:R-:W1:Y:S01]  /*1ee0*/  LDC R0, c[0x0][0x28c] ;  /* 0x0000a300ff007b82 */ /* 0x006e620000000800 */
[----:B------:R2:W-:Y:S01]  /*1ef0*/  SYNCS.ARRIVE.TRANS64.A1T0 RZ, [R160+UR45], RZ ;  /* 0x000000ffa0ff79a7 */ /* 0x0005e2000810002d */
[----:B-1----:R-:W-:-:S13]  /*1f00*/  ISETP.GE.AND P1, PT, R0, 0x1, PT ;  /* 0x000000010000780c */ /* 0x002fda0003f26270 */
[----:B--2---:R-:W-:Y:S05]  /*1f10*/  @!P1 BRA `(.L_x_34) ;  /* 0x0000000000449947 */ /* 0x004fea0003800000 */
[----:B------:R-:W-:Y:S05]  /*1f20*/  @!P0 BRA `(.L_x_35) ;  /* 0x0000000000048947 */ /* 0x000fea0003800000 */
[----:B------:R-:W-:Y:S01]  /*1f30*/  BPT.TRAP 0x1 ;  /* 0x000000040000795c */ /* 0x000fe20000300000 */
.L_x_35:
[----:B------:R-:W-:-:S13]  /*1f40*/  ISETP.NE.AND P0, PT, R153, RZ, PT ;  /* 0x000000ff9900720c */ /* 0x000fda0003f05270 */
[----:B------:R-:W-:-:S05]  /*1f50*/  VOTEU.ANY UP0, P0 ;  /* 0x00000000003f7886 */ /* 0x000fca0000000100 */
[----:B------:R-:W-:-:S06]  /*1f60*/  @UP0 UIADD3 UR4, UR43, UR39, URZ ;  /* 0x000000272b040290 */ /* 0x000fcc000fffe03f */
[----:B------:R-:W-:Y:S02]  /*1f70*/  IMAD.U32 R4, RZ, RZ, UR4 ;  /* 0x00000004ff047e24 */ /* 0x000fe4000f8e00ff */
[----:B------:R-:W-:Y:S02]  /*1f80*/  IMAD.U32 R3, RZ, RZ, UR4 ;  /* 0x00000004ff037e24 */ /* 0x000fe4000f8e00ff */
[----:B------:R-:W-:-:S05]  /*1f90*/  @P0 IMAD.WIDE.U32 R4, R4, -0x45d1745d, RZ ;  /* 0xba2e8ba304040825 */ /* 0x000fca00078e00ff */
[----:B------:R-:W-:-:S05]  /*1fa0*/  @P0 SHF.R.U32.HI R0, RZ, 0x3, R5 ;  /* 0x00000003ff000819 */ /* 0x000fca0000011605 */
[----:B------:R-:W-:-:S05]  /*1fb0*/  @P0 IMAD R0, R0, -0xb, R3 ;  /* 0xfffffff500000824 */ /* 0x000fca00078e0203 */
[----:B------:R-:W-:-:S05]  /*1fc0*/  @P0 LEA R0, R0, UR41, 0x3 ;  /* 0x0000002900000c11 */ /* 0x000fca000f8e18ff */
[----:B------:R-:W-:-:S05]  /*1fd0*/  @P0 VIADD R3, R0, 0x58 ;  /* 0x0000005800030836 */ /* 0x000fca0000000000 */
[----:B------:R-:W-:-:S04]  /*1fe0*/  @P0 PRMT R3, R152, 0x654, R3 ;  /* 0x0000065498030816 */ /* 0x000fc80000000003 */
[----:B------:R1:W-:Y:S01]  /*1ff0*/  @P0 SYNCS.ARRIVE.TRANS64.RED.A1T0 RZ, [R3+URZ], RZ ;  /* 0x000000ff03ff09a7 */ /* 0x0003e2000810043f */
[----:B------:R-:W-:-:S13]  /*2000*/  ISETP.GT.U32.AND P0, PT, R16, 0x1, PT ;  /* 0x000000011000780c */ /* 0x000fda0003f04070 */
[----:B-1----:R-:W-:Y:S05]  /*2010*/  @P0 BRA `(.L_x_34) ;  /* 0x0000000000040947 */ /* 0x002fea0003800000 */
[----:B------:R-:W-:Y:S01]  /*2020*/  BPT.TRAP 0x1 ;  /* 0x000000040000795c */ /* 0x000fe20000300000 */
.L_x_34:
[----:B------:R-:W-:Y:S01]  /*2030*/  SHF.L.U32 R0, R175, 0x1f, RZ ;  /* 0x0000001faf007819 */ /* 0x000fe200000006ff */
[----:B------:R-:W-:Y:S01]  /*2040*/  UIADD3 UR39, UR44, UR39, URZ ;  /* 0x000000272c277290 */ /* 0x000fe2000fffe03f */
[----:B------:R-:W1:Y:S01]  /*2050*/  LDC R15, c[0x0][0x288] ;  /* 0x0000a200ff0f7b82 */ /* 0x000e620000000800 */
[----:B------:R-:W-:Y:S01]  /*2060*/  UISETP.GE.U32.AND UP1, UPT, UR44, 0xb, UPT ;  /* 0x0000000b2c00788c */ /* 0x000fe2000bf26070 */
[----:B------:R-:W-:Y:S01]  /*2070*/  IMAD.SHL.U32 R8, R158, 0x2, RZ ;  /* 0x000000029e087824 */ /* 0x000fe200078e00ff */
[----:B------:R-:W-:Y:S02]  /*2080*/  UISETP.GT.U32.AND UP0, UPT, UR39, 0xa, UPT ;  /* 0x0000000a2700788c */ /* 0x000fe4000bf04070 */
[----:B------:R-:W-:Y:S02]  /*2090*/  UIMAD.WIDE.U32 UR4, UR39, -0x45d1745d, URZ ;  /* 0xba2e8ba3270478a5 */ /* 0x000fe4000f8e003f */
[----:B------:R-:W-:Y:S01]  /*20a0*/  UISETP.LT.U32.AND UP0, UPT, UR44, 0xb, UP0 ;  /* 0x0000000b2c00788c */ /* 0x000fe20008701070 */
[----:B------:R-:W2:Y:S01]  /*20b0*/  SYNCS.PHASECHK.TRANS64.TRYWAIT P0, [R159+UR42+0x10], R0 ;  /* 0x000010009f0075a7 */ /* 0x000ea2000800016a */
[----:B------:R-:W-:Y:S01]  /*20c0*/  USHF.R.U32.HI UR4, URZ, 0x3, UR5 ;  /* 0x000000033f047899 */ /* 0x000fe20008011605 */
[----:B------:R-:W-:Y:S01]  /*20d0*/  SHF.R.S32.HI R9, RZ, 0x1f, R8 ;  /* 0x0000001fff097819 */ /* 0x000fe20000011408 */
[----:B------:R-:W-:-:S02]  /*20e0*/  USEL UR6, URZ, 0x1, !UP0 ;  /* 0x000000013f067887 */ /* 0x000fc4000c000000 */
[----:B------:R-:W-:Y:S02]  /*20f0*/  UIMAD UR39, UR4, -0xb, UR39 ;  /* 0xfffffff5042778a4 */ /* 0x000fe4000f8e0227 */
[----:B------:R-:W-:-:S04]  /*2100*/  ULOP3.LUT UR38, UR38, UR6, URZ, 0x3c, !UPT ;  /* 0x0000000626267292 */ /* 0x000fc8000f8e3c3f */
[----:B------:R-:W-:Y:S01]  /*2110*/  @UP1 ULOP3.LUT UR38, UR38, 0x1, UR4, 0x78, !UPT ;  /* 0x0000000126261892 */ /* 0x000fe2000f8e7804 */
[----:B-12---:R-:W-:Y:S11]  /*2120*/  @!P0 BRA `(.L_x_36) ;  /* 0x0000009800408947 */ /* 0x006ff60003800000 */
.L_x_325:
[----:B------:R-:W-:Y:S01]  /*2130*/  IMAD.SHL.U32 R14, R19, 0x40, RZ ;  /* 0x00000040130e7824 */ /* 0x000fe200078e00ff */
[----:B------:R-:W-:Y:S01]  /*2140*/  ULDC UR6, c[0x0][0x284] ;  /* 0x0000a10000067ab9 */ /* 0x000fe20000000800 */
[----:B0-----:R-:W-:Y:S01]  /*2150*/  IMAD.SHL.U32 R12, R22, 0x100, RZ ;  /* 0x00000100160c7824 */ /* 0x001fe200078e00ff */
[----:B------:R-:W-:Y:S01]  /*2160*/  SHF.R.S32.HI R165, RZ, 0x1f, R2 ;  /* 0x0000001fffa57819 */ /* 0x000fe20000011402 */
[----:B------:R-:W-:Y:S01]  /*2170*/  ULDC.64 UR4, c[0x0][0x5d0] ;  /* 0x0001740000047ab9 */ /* 0x000fe20000000a00 */
[----:B------:R-:W-:Y:S01]  /*2180*/  ISETP.GE.AND P0, PT, R14, UR6, PT ;  /* 0x000000060e007c0c */ /* 0x000fe2000bf06270 */
[----:B------:R-:W-:Y:S01]  /*2190*/  IMAD.WIDE.U32 R4, R2, UR4, R8 ;  /* 0x0000000402047c25 */ /* 0x000fe2000f8e0008 */
[----:B------:R-:W-:Y:S02]  /*21a0*/  SHF.R.S32.HI R13, RZ, 0x1f, R12 ;  /* 0x0000001fff0d7819 */ /* 0x000fe4000001140c */
[C---:B------:R-:W-:Y:S01]  /*21b0*/  ISETP.GE.OR P0, PT, R12.reuse, R15, P0 ;  /* 0x0000000f0c00720c */ /* 0x040fe20000706670 */
[----:B------:R-:W-:Y:S01]  /*21c0*/  IMAD R3, R165, UR4, RZ ;  /* 0x00000004a5037c24 */ /* 0x000fe2000f8e02ff */
[----:B------:R-:W-:-:S03]  /*21d0*/  IADD3 R6, P1, R12, R4, RZ ;  /* 0x000000040c067210 */ /* 0x000fc60007f3e0ff */
[----:B------:R-:W-:-:S05]  /*21e0*/  IMAD R3, R2, UR5, R3 ;  /* 0x0000000502037c24 */ /* 0x000fca000f8e0203 */
[----:B------:R-:W-:-:S03]  /*21f0*/  IADD3.X R7, R13, R5, R3, P1, !PT ;  /* 0x000000050d077210 */ /* 0x000fc60000ffe403 */
[----:B------:R-:W-:Y:S05]  /*2200*/  @P0 BRA `(.L_x_37) ;  /* 0x0000007c00040947 */ /* 0x000fea0003800000 */
[----:B------:R-:W0:Y:S01]  /*2210*/  LDC.64 R10, c[0x0][0x5c8] ;  /* 0x00017200ff0a7b82 */ /* 0x000e220000000a00 */
[----:B-----5:R-:W-:Y:S01]  /*2220*/  FSETP.NEU.AND P0, PT, R155, RZ, PT ;  /* 0x000000ff9b00720b */ /* 0x020fe20003f0d000 */
[----:B------:R-:W-:Y:S01]  /*2230*/  IMAD R3, R158, -0x2, R15 ;  /* 0xfffffffe9e037824 */ /* 0x000fe200078e020f */
[----:B------:R-:W-:Y:S01]  /*2240*/  BSSY B0, `(.L_x_37) ;  /* 0x00007bd000007945 */ /* 0x000fe20003800000 */
[----:B------:R-:W-:-:S04]  /*2250*/  IMAD.WIDE R166, R19, 0x40, R156 ;  /* 0x0000004013a67825 */ /* 0x000fc800078e029c */
[----:B-1----:R-:W-:Y:S02]  /*2260*/  IMAD.IADD R0, R3, 0x1, -R12 ;  /* 0x0000000103007824 */ /* 0x002fe400078e0a0c */
[----:B------:R-:W-:-:S03]  /*2270*/  IMAD.IADD R3, R163, 0x1, -R14 ;  /* 0x00000001a3037824 */ /* 0x000fc600078e0a0e */
[----:B------:R-:W-:-:S04]  /*2280*/  ISETP.GT.AND P2, PT, R0, RZ, PT ;  /* 0x000000ff0000720c */ /* 0x000fc80003f44270 */
[----:B------:R-:W-:Y:S01]  /*2290*/  ISETP.GT.AND P1, PT, R3, RZ, P2 ;  /* 0x000000ff0300720c */ /* 0x000fe20001724270 */
[-C--:B0-----:R-:W-:Y:S02]  /*22a0*/  IMAD R4, R167, R10.reuse, RZ ;  /* 0x0000000aa7047224 */ /* 0x081fe400078e02ff */
[----:B------:R-:W-:-:S04]  /*22b0*/  IMAD.WIDE.U32 R6, R166, R10, R6 ;  /* 0x0000000aa6067225 */ /* 0x000fc800078e0006 */
[----:B------:R-:W-:-:S04]  /*22c0*/  IMAD R5, R166, R11, R4 ;  /* 0x0000000ba6057224 */ /* 0x000fc800078e0204 */
[----:B------:R-:W-:Y:S01]  /*22d0*/  IMAD.IADD R179, R7, 0x1, R5 ;  /* 0x0000000107b37824 */ /* 0x000fe200078e0205 */
[----:B------:R-:W-:Y:S06]  /*22e0*/  @!P0 BRA `(.L_x_38) ;  /* 0x0000005400988947 */ /* 0x000fec0003800000 */
[----:B------:R-:W0:Y:S01]  /*22f0*/  LDC.64 R20, c[0x0][0x5b8] ;  /* 0x00016e00ff147b82 */ /* 0x000e220000000a00 */
[----:B------:R-:W-:-:S07]  /*2300*/  ULDC.64 UR4, c[0x0][0x5c0] ;  /* 0x0001700000047ab9 */ /* 0x000fce0000000a00 */
[----:B------:R-:W1:Y:S08]  /*2310*/  LDC.64 R168, c[0x0][0x5b0] ;  /* 0x00016c00ffa87b82 */ /* 0x000e700000000a00 */
[----:B------:R-:W2:Y:S01]  /*2320*/  LDC.64 R14, c[0x0][0x5a8] ;  /* 0x00016a00ff0e7b82 */ /* 0x000ea20000000a00 */
[-C--:B0-----:R-:W-:Y:S02]  /*2330*/  IMAD R7, R165, R20.reuse, RZ ;  /* 0x00000014a5077224 */ /* 0x081fe400078e02ff */
[----:B------:R-:W-:-:S04]  /*2340*/  IMAD.WIDE.U32 R4, R2, R20, R8 ;  /* 0x0000001402047225 */ /* 0x000fc800078e0008 */
[----:B------:R-:W-:Y:S01]  /*2350*/  IMAD R177, R2, R21, R7 ;  /* 0x0000001502b17224 */ /* 0x000fe200078e0207 */
[----:B------:R-:W-:Y:S01]  /*2360*/  IADD3 R164, P0, R12, R4, RZ ;  /* 0x000000040ca47210 */ /* 0x000fe20007f1e0ff */
[----:B-1----:R-:W-:-:S03]  /*2370*/  IMAD R4, R167, R168, RZ ;  /* 0x000000a8a7047224 */ /* 0x002fc600078e02ff */
[----:B------:R-:W-:Y:S01]  /*2380*/  IADD3.X R165, R13, R5, R177, P0, !PT ;  /* 0x000000050da57210 */ /* 0x000fe200007fe4b1 */
[C---:B------:R-:W-:Y:S02]  /*2390*/  IMAD R21, R166.reuse, R169, R4 ;  /* 0x000000a9a6157224 */ /* 0x040fe400078e0204 */
[----:B------:R-:W-:-:S04]  /*23a0*/  IMAD.WIDE.U32 R4, R166, R168, R164 ;  /* 0x000000a8a6047225 */ /* 0x000fc800078e00a4 */
[----:B------:R-:W-:Y:S01]  /*23b0*/  IMAD.IADD R5, R5, 0x1, R21 ;  /* 0x0000000105057824 */ /* 0x000fe200078e0215 */
[----:B--2---:R-:W-:-:S04]  /*23c0*/  LEA R170, P0, R4, R14, 0x1 ;  /* 0x0000000e04aa7211 */ /* 0x004fc800078008ff */
[----:B------:R-:W-:-:S05]  /*23d0*/  LEA.HI.X R171, R4, R15, R5, 0x1, P0 ;  /* 0x0000000f04ab7211 */ /* 0x000fca00000f0c05 */
[----:B------:R0:W2:Y:S01]  /*23e0*/  @P1 LDG.E.LTC128B.U16 R19, desc[UR36][R170.64] ;  /* 0x00000024aa131981 */ /* 0x0000a2000c1e1520 */
[----:B------:R-:W-:Y:S01]  /*23f0*/  IMAD.WIDE.U32 R4, R166, R168, R12 ;  /* 0x000000a8a6047225 */ /* 0x000fe200078e000c */
[----:B------:R-:W-:Y:S02]  /*2400*/  BSSY B1, `(.L_x_39) ;  /* 0x0000014000017945 */ /* 0x000fe40003800000 */
[----:B------:R-:W-:-:S04]  /*2410*/  IADD3 R172, P0, R8, R4, RZ ;  /* 0x0000000408ac7210 */ /* 0x000fc80007f1e0ff */
[----:B------:R-:W-:Y:S01]  /*2420*/  IADD3.X R173, R9, R21, R5, P0, !PT ;  /* 0x0000001509ad7210 */ /* 0x000fe200007fe405 */
[C---:B0-----:R-:W-:Y:S01]  /*2430*/  IMAD.SHL.U32 R170, R168.reuse, 0x8, RZ ;  /* 0x00000008a8aa7824 */ /* 0x041fe200078e00ff */
[----:B------:R-:W-:Y:S01]  /*2440*/  SHF.L.U64.HI R171, R168, 0x3, R169 ;  /* 0x00000003a8ab7819 */ /* 0x000fe200000102a9 */
[----:B------:R-:W-:-:S04]  /*2450*/  IMAD.WIDE.U32 R172, R2, R20, R172 ;  /* 0x0000001402ac7225 */ /* 0x000fc800078e00ac */
[----:B------:R-:W-:Y:S02]  /*2460*/  IMAD.IADD R7, R177, 0x1, R173 ;  /* 0x00000001b1077824 */ /* 0x000fe400078e02ad */
[----:B--2---:R-:W-:-:S04]  /*2470*/  IMAD.U32 R4, R19, 0x10000, RZ ;  /* 0x0001000013047824 */ /* 0x004fc800078e00ff */
[----:B------:R-:W-:Y:S01]  /*2480*/  FMUL R5, R4, R155 ;  /* 0x0000009b04057220 */ /* 0x000fe20000400000 */
[----:B------:R-:W-:-:S03]  /*2490*/  LEA R4, P0, R6, UR4, 0x1 ;  /* 0x0000000406047c11 */ /* 0x000fc6000f8008ff */
[----:B------:R-:W-:Y:S01]  /*24a0*/  FFMA R24, R24, R154, R5 ;  /* 0x0000009a18187223 */ /* 0x000fe20000000005 */
[----:B------:R-:W-:Y:S02]  /*24b0*/  LEA.HI.X R5, R6, UR5, R179, 0x1, P0 ;  /* 0x0000000506057c11 */ /* 0x000fe400080f0cb3 */
[----:B------:R-:W-:Y:S02]  /*24c0*/  ISETP.GT.AND P0, PT, R0, 0x1, PT ;  /* 0x000000010000780c */ /* 0x000fe40003f04270 */
[----:B------:R-:W-:Y:S02]  /*24d0*/  F2FP.BF16.F32.PACK_AB R24, RZ, R24 ;  /* 0x00000018ff18723e */ /* 0x000fe400000010ff */
[----:B------:R-:W-:Y:S02]  /*24e0*/  ISETP.GT.AND P3, PT, R3, RZ, P0 ;  /* 0x000000ff0300720c */ /* 0x000fe40000764270 */
[C---:B------:R-:W-:Y:S01]  /*24f0*/  LEA R6, P4, R172.reuse, R14, 0x1 ;  /* 0x0000000eac067211 */ /* 0x040fe200078808ff */
[----:B------:R0:W-:Y:S03]  /*2500*/  @P1 STG.E.U16 desc[UR36][R4.64], R24 ;  /* 0x0000001804001986 */ /* 0x0001e6000c101524 */
[----:B------:R-:W-:-:S07]  /*2510*/  LEA.HI.X R7, R172, R15, R7, 0x1, P4 ;  /* 0x0000000fac077211 */ /* 0x000fce00020f0c07 */
[----:B------:R-:W-:Y:S05]  /*2520*/  @!P3 BRA `(.L_x_40) ;  /* 0x000000000004b947 */ /* 0x000fea0003800000 */
[----:B------:R1:W5:Y:S02]  /*2530*/  LDG.E.LTC128B.U16 R19, desc[UR36][R6.64+0x2] ;  /* 0x0000022406137981 */ /* 0x000364000c1e1520 */
.L_x_40:
[----:B------:R-:W-:Y:S05]  /*2540*/  BSYNC B1 ;  /* 0x0000000000017941 */ /* 0x000fea0003800000 */
.L_x_39:
[----:B------:R-:W-:Y:S01]  /*2550*/  IMAD.WIDE.U32 R170, R166, R168, R170 ;  /* 0x000000a8a6aa7225 */ /* 0x000fe200078e00aa */
[----:B------:R-:W-:-:S03]  /*2560*/  ISETP.GT.AND P2, PT, R3, 0x8, P2 ;  /* 0x000000080300780c */ /* 0x000fc60001744270 */
[----:B-----5:R-:W-:Y:S02]  /*2570*/  IMAD.U32 R22, R19, 0x10000, RZ ;  /* 0x0001000013167824 */ /* 0x020fe400078e00ff */
[----:B------:R-:W-:Y:S01]  /*2580*/  IMAD.IADD R167, R21, 0x1, R171 ;  /* 0x0000000115a77824 */ /* 0x000fe200078e02ab */
[----:B------:R-:W-:Y:S01]  /*2590*/  IADD3 R21, P1, R164, R170, RZ ;  /* 0x000000aaa4157210 */ /* 0x000fe20007f3e0ff */
[----:B------:R-:W-:-:S04]  /*25a0*/  FMUL R22, R22, R155 ;  /* 0x0000009b16167220 */ /* 0x000fc80000400000 */
[----:B------:R-:W-:Y:S01]  /*25b0*/  FFMA R22, R25, R154, R22 ;  /* 0x0000009a19167223 */ /* 0x000fe20000000016 */
[----:B------:R-:W-:Y:S01]  /*25c0*/  IMAD.X R164, R167, 0x1, R165, P1 ;  /* 0x00000001a7a47824 */ /* 0x000fe200008e06a5 */
[----:B0-----:R-:W-:-:S03]  /*25d0*/  LEA R24, P1, R21, R14, 0x1 ;  /* 0x0000000e15187211 */ /* 0x001fc600078208ff */
[----:B------:R-:W-:Y:S02]  /*25e0*/  F2FP.BF16.F32.PACK_AB R22, RZ, R22 ;  /* 0x00000016ff16723e */ /* 0x000fe400000010ff */
[----:B------:R-:W-:-:S03]  /*25f0*/  LEA.HI.X R25, R21, R15, R164, 0x1, P1 ;  /* 0x0000000f15197211 */ /* 0x000fc600008f0ca4 */
[----:B------:R0:W-:Y:S04]  /*2600*/  @P3 STG.E.U16 desc[UR36][R4.64+0x2], R22 ;  /* 0x0000021604003986 */ /* 0x0001e8000c101524 */
[----:B------:R-:W2:Y:S01]  /*2610*/  @P2 LDG.E.LTC128B.U16 R19, desc[UR36][R24.64] ;  /* 0x0000002418132981 */ /* 0x000ea2000c1e1520 */
[----:B------:R-:W-:Y:S01]  /*2620*/  IADD3 R8, P1, P3, R8, R170, R12 ;  /* 0x000000aa08087210 */ /* 0x000fe20007b3e00c */
[----:B------:R-:W-:Y:S01]  /*2630*/  BSSY B1, `(.L_x_41) ;  /* 0x0000011000017945 */ /* 0x000fe20003800000 */
[C---:B------:R-:W-:Y:S02]  /*2640*/  SHF.L.U64.HI R11, R10.reuse, 0x4, R11 ;  /* 0x000000040a0b7819 */ /* 0x040fe4000001020b */
[----:B------:R-:W-:Y:S02]  /*2650*/  IADD3.X R9, R9, R167, R13, P1, P3 ;  /* 0x000000a709097210 */ /* 0x000fe40000fe640d */
[----:B------:R-:W-:-:S02]  /*2660*/  LEA R10, P1, R10, R4, 0x4 ;  /* 0x000000040a0a7211 */ /* 0x000fc400078220ff */
[----:B------:R-:W-:Y:S01]  /*2670*/  ISETP.GT.AND P0, PT, R3, 0x8, P0 ;  /* 0x000000080300780c */ /* 0x000fe20000704270 */
[----:B------:R-:W-:-:S04]  /*2680*/  IMAD.WIDE.U32 R20, R2, R20, R8 ;  /* 0x0000001402147225 */ /* 0x000fc800078e0008 */
[----:B------:R-:W-:Y:S01]  /*2690*/  IMAD.X R11, R11, 0x1, R5, P1 ;  /* 0x000000010b0b7824 */ /* 0x000fe200008e0605 */
[----:B------:R-:W-:Y:S01]  /*26a0*/  LEA R8, P3, R20, R14, 0x1 ;  /* 0x0000000e14087211 */ /* 0x000fe200078608ff */
[----:B------:R-:W-:-:S05]  /*26b0*/  IMAD.IADD R2, R177, 0x1, R21 ;  /* 0x00000001b1027824 */ /* 0x000fca00078e0215 */
[----:B------:R-:W-:Y:S01]  /*26c0*/  LEA.HI.X R9, R20, R15, R2, 0x1, P3 ;  /* 0x0000000f14097211 */ /* 0x000fe200018f0c02 */
[----:B--2---:R-:W-:-:S04]  /*26d0*/  IMAD.U32 R12, R19, 0x10000, RZ ;  /* 0x00010000130c7824 */ /* 0x004fc800078e00ff */
[----:B------:R-:W-:-:S04]  /*26e0*/  FMUL R13, R12, R155 ;  /* 0x0000009b0c0d7220 */ /* 0x000fc80000400000 */
[----:B------:R-:W-:-:S05]  /*26f0*/  FFMA R13, R26, R154, R13 ;  /* 0x0000009a1a0d7223 */ /* 0x000fca000000000d */
[----:B------:R-:W-:-:S05]  /*2700*/  F2FP.BF16.F32.PACK_AB R13, RZ, R13 ;  /* 0x0000000dff0d723e */ /* 0x000fca00000010ff */
[----:B------:R0:W-:Y:S01]  /*2710*/  @P2 STG.E.U16 desc[UR36][R10.64], R13 ;  /* 0x0000000d0a002986 */ /* 0x0001e2000c101524 */
[----:B------:R-:W-:Y:S05]  /*2720*/  @!P0 BRA `(.L_x_42) ;  /* 0x0000000000048947 */ /* 0x000fea0003800000 */
[----:B------:R2:W5:Y:S02]  /*2730*/  LDG.E.LTC128B.U16 R19, desc[UR36][R8.64+0x2] ;  /* 0x0000022408137981 */ /* 0x000564000c1e1520 */
.L_x_42:
[----:B------:R-:W-:Y:S05]  /*2740*/  BSYNC B1 ;  /* 0x0000000000017941 */ /* 0x000fea0003800000 */
.L_x_41:
[----:B-----5:R-:W-:Y:S01]  /*2750*/  IMAD.U32 R2, R19, 0x10000, RZ ;  /* 0x0001000013027824 */ /* 0x020fe200078e00ff */
[----:B------:R-:W-:Y:S01]  /*2760*/  ISETP.GT.AND P1, PT, R0, 0x8, PT ;  /* 0x000000080000780c */ /* 0x000fe20003f24270 */
[----:B------:R-:W-:Y:S02]  /*2770*/  BSSY B1, `(.L_x_43) ;  /* 0x0000008000017945 */ /* 0x000fe40003800000 */
[----:B------:R-:W-:Y:S01]  /*2780*/  FMUL R2, R2, R155 ;  /* 0x0000009b02027220 */ /* 0x000fe20000400000 */
[----:B------:R-:W-:-:S03]  /*2790*/  ISETP.GT.AND P2, PT, R3, RZ, P1 ;  /* 0x000000ff0300720c */ /* 0x000fc60000f44270 */
[----:B------:R-:W-:-:S05]  /*27a0*/  FFMA R2, R27, R154, R2 ;  /* 0x0000009a1b027223 */ /* 0x000fca0000000002 */
[----:B------:R-:W-:-:S05]  /*27b0*/  F2FP.BF16.F32.PACK_AB R2, RZ, R2 ;  /* 0x00000002ff02723e */ /* 0x000fca00000010ff */
[----:B------:R3:W-:Y:S01]  /*27c0*/  @P0 STG.E.U16 desc[UR36][R10.64+0x2], R2 ;  /* 0x000002020a000986 */ /* 0x0007e2000c101524 */
[----:B------:R-:W-:Y:S05]  /*27d0*/  @!P2 BRA `(.L_x_44) ;  /* 0x000000000004a947 */ /* 0x000fea0003800000 */
[----:B------:R4:W5:Y:S02]  /*27e0*/  LDG.E.LTC128B.U16 R19, desc[UR36][R6.64+0x10] ;  /* 0x0000102406137981 */ /* 0x000964000c1e1520 */
.L_x_44:
[----:B------:R-:W-:Y:S05]  /*27f0*/  BSYNC B1 ;  /* 0x0000000000017941 */ /* 0x000fea0003800000 */
.L_x_43:
[----:B---3-5:R-:W-:Y:S01]  /*2800*/  IMAD.U32 R2, R19, 0x10000, RZ ;  /* 0x0001000013027824 */ /* 0x028fe200078e00ff */
[----:B------:R-:W-:Y:S01]  /*2810*/  ISETP.GT.AND P0, PT, R0, 0x9, PT ;  /* 0x000000090000780c */ /* 0x000fe20003f04270 */
[----:B------:R-:W-:Y:S02]  /*2820*/  BSSY B1, `(.L_x_45) ;  /* 0x0000008000017945 */ /* 0x000fe40003800000 */
[----:B0-----:R-:W-:Y:S01]  /*2830*/  FMUL R13, R2, R155 ;  /* 0x0000009b020d7220 */ /* 0x001fe20000400000 */
[----:B------:R-:W-:-:S03]  /*2840*/  ISETP.GT.AND P3, PT, R3, RZ, P0 ;  /* 0x000000ff0300720c */ /* 0x000fc60000764270 */
[----:B------:R-:W-:-:S05]  /*2850*/  FFMA R13, R28, R154, R13 ;  /* 0x0000009a1c0d7223 */ /* 0x000fca000000000d */
[----:B------:R-:W-:-:S05]  /*2860*/  F2FP.BF16.F32.PACK_AB R13, RZ, R13 ;  /* 0x0000000dff0d723e */ /* 0x000fca00000010ff */
[----:B------:R0:W-:Y:S01]  /*2870*/  @P2 STG.E.U16 desc[UR36][R4.64+0x10], R13 ;  /* 0x0000100d04002986 */ /* 0x0001e2000c101524 */
[----:B------:R-:W-:Y:S05]  /*2880*/  @!P3 BRA `(.L_x_46) ;  /* 0x000000000004b947 */ /* 0x000fea0003800000 */
[----:B------:R3:W5:Y:S02]  /*2890*/  LDG.E.LTC128B.U16 R19, desc[UR36][R6.64+0x12] ;  /* 0x0000122406137981 */ /* 0x000764000c1e1520 */
.L_x_46:
[----:B------:R-:W-:Y:S05]  /*28a0*/  BSYNC B1 ;  /* 0x0000000000017941 */ /* 0x000fea0003800000 */
.L_x_45:
[----:B-----5:R-:W-:Y:S01]  /*28b0*/  IMAD.U32 R2, R19, 0x10000, RZ ;  /* 0x0001000013027824 */ /* 0x020fe200078e00ff */
[----:B------:R-:W-:Y:S01]  /*28c0*/  ISETP.GT.AND P1, PT, R3, 0x8, P1 ;  /* 0x000000080300780c */ /* 0x000fe20000f24270 */
[----:B------:R-:W-:Y:S02]  /*28d0*/  BSSY B1, `(.L_x_47) ;  /* 0x0000007000017945 */ /* 0x000fe40003800000 */
[----:B------:R-:W-:-:S04]  /*28e0*/  FMUL R2, R2, R155 ;  /* 0x0000009b02027220 */ /* 0x000fc80000400000 */
[----:B------:R-:W-:-:S05]  /*28f0*/  FFMA R2, R29, R154, R2 ;  /* 0x0000009a1d027223 */ /* 0x000fca0000000002 */
[----:B------:R-:W-:-:S05]  /*2900*/  F2FP.BF16.F32.PACK_AB R2, RZ, R2 ;  /* 0x00000002ff02723e */ /* 0x000fca00000010ff */
[----:B------:R0:W-:Y:S01]  /*2910*/  @P3 STG.E.U16 desc[UR36][R4.64+0x12], R2 ;  /* 0x0000120204003986 */ /* 0x0001e2000c101524 */
[----:B------:R-:W-:Y:S05]  /*2920*/  @!P1 BRA `(.L_x_48) ;  /* 0x0000000000049947 */ /* 0x000fea0003800000 */
[----:B------:R0:W5:Y:S02]  /*2930*/  LDG.E.LTC128B.U16 R19, desc[UR36][R8.64+0x10] ;  /* 0x0000102408137981 */ /* 0x000164000c1e1520 */
.L_x_48:
[----:B------:R-:W-:Y:S05]  /*2940*/  BSYNC B1 ;  /* 0x0000000000017941 */ /* 0x000fea0003800000 */
.L_x_47:
[----:B0----5:R-:W-:Y:S01]  /*2950*/  IMAD.U32 R2, R19, 0x10000, RZ ;  /* 0x0001000013027824 */ /* 0x021fe200078e00ff */
        /* <DEDUP_REMOVED lines=8> */
.L_x_50:
[----:B------:R-:W-:Y:S05]  /*29e0*/  BSYNC B1 ;  /* 0x0000000000017941 */ /* 0x000fea0003800000 */
.L_x_49:
        /* <DEDUP_REMOVED lines=10> */
.L_x_52:
[----:B------:R-:W-:Y:S05]  /*2a90*/  BSYNC B1 ;  /* 0x0000000000017941 */ /* 0x000fea0003800000 */
.L_x_51:
[----:B0----5:R-:W-:Y:S01]  /*2aa0*/  IMAD.U32 R2, R19, 0x10000, RZ ;  /* 0x0001000013027824 */ /* 0x021fe200078e00ff */
        /* <DEDUP_REMOVED lines=9> */
.L_x_54:
[----:B------:R-:W-:Y:S05]  /*2b40*/  BSYNC B1 ;  /* 0x0000000000017941 */ /* 0x000fea0003800000 */
.L_x_53:
        /* <DEDUP_REMOVED lines=9> */
.L_x_56:
[----:B------:R-:W-:Y:S05]  /*2be0*/  BSYNC B1 ;  /* 0x0000000000017941 */ /* 0x000fea0003800000 */
.L_x_55:
        /* <DEDUP_REMOVED lines=9> */
.L_x_58:
[----:B------:R-:W-:Y:S05]  /*2c80*/  BSYNC B1 ;  /* 0x0000000000017941 */ /* 0x000fea0003800000 */
.L_x_57:
        /* <DEDUP_REMOVED lines=10> */
.L_x_60:
[----:B------:R-:W-:Y:S05]  /*2d30*/  BSYNC B1 ;  /* 0x0000000000017941 */ /* 0x000fea0003800000 */
.L_x_59:
        /* <DEDUP_REMOVED lines=10> */
.L_x_62:
[----:B------:R-:W-:Y:S05]  /*2de0*/  BSYNC B1 ;  /* 0x0000000000017941 */ /* 0x000fea0003800000 */
.L_x_61:
        /* <DEDUP_REMOVED lines=9> */
.L_x_64:
[----:B------:R-:W-:Y:S05]  /*2e80*/  BSYNC B1 ;  /* 0x0000000000017941 */ /* 0x000fea0003800000 */
.L_x_63:
        /* <DEDUP_REMOVED lines=9> */
.L_x_66:
[----:B------:R-:W-:Y:S05]  /*2f20*/  BSYNC B1 ;  /* 0x0000000000017941 */ /* 0x000fea0003800000 */
.L_x_65:
        /* <DEDUP_REMOVED lines=10> */
.L_x_68:
[----:B------:R-:W-:Y:S05]  /*2fd0*/  BSYNC B1 ;  /* 0x0000000000017941 */ /* 0x000fea0003800000 */
.L_x_67:
        /* <DEDUP_REMOVED lines=10> */
.L_x_70:
[----:B------:R-:W-:Y:S05]  /*3080*/  BSYNC B1 ;  /* 0x0000000000017941 */ /* 0x000fea0003800000 */
.L_x_69:
        /* <DEDUP_REMOVED lines=9> */
.L_x_72:
[----:B------:R-:W-:Y:S05]  /*3120*/  BSYNC B1 ;  /* 0x0000000000017941 */ /* 0x000fea0003800000 */
.L_x_71:
        /* <DEDUP_REMOVED lines=9> */
.L_x_74:
[----:B------:R-:W-:Y:S05]  /*31c0*/  BSYNC B1 ;  /* 0x0000000000017941 */ /* 0x000fea0003800000 */
.L_x_73:
        /* <DEDUP_REMOVED lines=10> */
.L_x_76:
[----:B------:R-:W-:Y:S05]  /*3270*/  BSYNC B1 ;  /* 0x0000000000017941 */ /* 0x000fea0003800000 */
.L_x_75:
        /* <DEDUP_REMOVED lines=10> */
.L_x_78:
[----:B------:R-:W-:Y:S05]  /*3320*/  BSYNC B1 ;  /* 0x0000000000017941 */ /* 0x000fea0003800000 */
.L_x_77:
        /* <DEDUP_REMOVED lines=9> */
.L_x_80:
[----:B------:R-:W-:Y:S05]  /*33c0*/  BSYNC B1 ;  /* 0x0000000000017941 */ /* 0x000fea0003800000 */
.L_x_79:
        /* <DEDUP_REMOVED lines=9> */
.L_x_82:
[----:B------:R-:W-:Y:S05]  /*3460*/  BSYNC B1 ;  /* 0x0000000000017941 */ /* 0x000fea0003800000 */
.L_x_81:
        /* <DEDUP_REMOVED lines=10> */
.L_x_84:
[----:B------:R-:W-:Y:S05]  /*3510*/  BSYNC B1 ;  /* 0x0000000000017941 */ /* 0x000fea0003800000 */
.L_x_83:
        /* <DEDUP_REMOVED lines=10> */
.L_x_86:
[----:B------:R-:W-:Y:S05]  /*35c0*/  BSYNC B1 ;  /* 0x0000000000017941 */ /* 0x000fea0003800000 */
.L_x_85:
        /* <DEDUP_REMOVED lines=9> */
.L_x_88:
[----:B------:R-:W-:Y:S05]  /*3660*/  BSYNC B1 ;  /* 0x0000000000017941 */ /* 0x000fea0003800000 */
.L_x_87:
        /* <DEDUP_REMOVED lines=9> */
.L_x_90:
[----:B------:R-:W-:Y:S05]  /*3700*/  BSYNC B1 ;  /* 0x0000000000017941 */ /* 0x000fea0003800000 */
.L_x_89:
        /* <DEDUP_REMOVED lines=10> */
.L_x_92:
[----:B------:R-:W-:Y:S05]  /*37b0*/  BSYNC B1 ;  /* 0x0000000000017941 */ /* 0x000fea0003800000 */
.L_x_91:
        /* <DEDUP_REMOVED lines=10> */
.L_x_94:
[----:B------:R-:W-:Y:S05]  /*3860*/  BSYNC B1 ;  /* 0x0000000000017941 */ /* 0x000fea0003800000 */
.L_x_93:
        /* <DEDUP_REMOVED lines=9> */
.L_x_96:
[----:B------:R-:W-:Y:S05]  /*3900*/  BSYNC B1 ;  /* 0x0000000000017941 */ /* 0x000fea0003800000 */
.L_x_95:
        /* <DEDUP_REMOVED lines=9> */
.L_x_98:
[----:B------:R-:W-:Y:S05]  /*39a0*/  BSYNC B1 ;  /* 0x0000000000017941 */ /* 0x000fea0003800000 */
.L_x_97:
        /* <DEDUP_REMOVED lines=10> */
.L_x_100:
[----:B------:R-:W-:Y:S05]  /*3a50*/  BSYNC B1 ;  /* 0x0000000000017941 */ /* 0x000fea0003800000 */
.L_x_99:
        /* <DEDUP_REMOVED lines=10> */
.L_x_102:
[----:B------:R-:W-:Y:S05]  /*3b00*/  BSYNC B1 ;  /* 0x0000000000017941 */ /* 0x000fea0003800000 */
.L_x_101:
        /* <DEDUP_REMOVED lines=9> */
.L_x_104:
[----:B------:R-:W-:Y:S05]  /*3ba0*/  BSYNC B1 ;  /* 0x0000000000017941 */ /* 0x000fea0003800000 */
.L_x_103:
        /* <DEDUP_REMOVED lines=9> */
.L_x_106:
[----:B------:R-:W-:Y:S05]  /*3c40*/  BSYNC B1 ;  /* 0x0000000000017941 */ /* 0x000fea0003800000 */
.L_x_105:
        /* <DEDUP_REMOVED lines=10> */
.L_x_108:
[----:B------:R-:W-:Y:S05]  /*3cf0*/  BSYNC B1 ;  /* 0x0000000000017941 */ /* 0x000fea0003800000 */
.L_x_107:
        /* <DEDUP_REMOVED lines=10> */
.L_x_110:
[----:B------:R-:W-:Y:S05]  /*3da0*/  BSYNC B1 ;  /* 0x0000000000017941 */ /* 0x000fea0003800000 */
.L_x_109:
        /* <DEDUP_REMOVED lines=9> */
.L_x_112:
[----:B------:R-:W-:Y:S05]  /*3e40*/  BSYNC B1 ;  /* 0x0000000000017941 */ /* 0x000fea0003800000 */
.L_x_111:
        /* <DEDUP_REMOVED lines=9> */
.L_x_114:
[----:B------:R-:W-:Y:S05]  /*3ee0*/  BSYNC B1 ;  /* 0x0000000000017941 */ /* 0x000fea0003800000 */
.L_x_113:
        /* <DEDUP_REMOVED lines=10> */
.L_x_116:
[----:B------:R-:W-:Y:S05]  /*3f90*/  BSYNC B1 ;  /* 0x0000000000017941 */ /* 0x000fea0003800000 */
.L_x_115:
        /* <DEDUP_REMOVED lines=10> */
.L_x_118:
[----:B------:R-:W-:Y:S05]  /*4040*/  BSYNC B1 ;  /* 0x0000000000017941 */ /* 0x000fea0003800000 */
.L_x_117:
        /* <DEDUP_REMOVED lines=9> */
.L_x_120:
[----:B------:R-:W-:Y:S05]  /*40e0*/  BSYNC B1 ;  /* 0x0000000000017941 */ /* 0x000fea0003800000 */
.L_x_119:
        /* <DEDUP_REMOVED lines=9> */
.L_x_122:
[----:B------:R-:W-:Y:S05]  /*4180*/  BSYNC B1 ;  /* 0x0000000000017941 */ /* 0x000fea0003800000 */
.L_x_121:
        /* <DEDUP_REMOVED lines=10> */
.L_x_124:
[----:B------:R-:W-:Y:S05]  /*4230*/  BSYNC B1 ;  /* 0x0000000000017941 */ /* 0x000fea0003800000 */
.L_x_123:
        /* <DEDUP_REMOVED lines=10> */
.L_x_126:
[----:B------:R-:W-:Y:S05]  /*42e0*/  BSYNC B1 ;  /* 0x0000000000017941 */ /* 0x000fea0003800000 */
.L_x_125:
        /* <DEDUP_REMOVED lines=9> */
.L_x_128:
[----:B------:R-:W-:Y:S05]  /*4380*/  BSYNC B1 ;  /* 0x0000000000017941 */ /* 0x000fea0003800000 */
.L_x_127:
        /* <DEDUP_REMOVED lines=9> */
.L_x_130:
[----:B------:R-:W-:Y:S05]  /*4420*/  BSYNC B1 ;  /* 0x0000000000017941 */ /* 0x000fea0003800000 */
.L_x_129:
        /* <DEDUP_REMOVED lines=10> */
.L_x_132:
[----:B------:R-:W-:Y:S05]  /*44d0*/  BSYNC B1 ;  /* 0x0000000000017941 */ /* 0x000fea0003800000 */
.L_x_131:
        /* <DEDUP_REMOVED lines=10> */
.L_x_134:
[----:B------:R-:W-:Y:S05]  /*4580*/  BSYNC B1 ;  /* 0x0000000000017941 */ /* 0x000fea0003800000 */
.L_x_133:
        /* <DEDUP_REMOVED lines=9> */
.L_x_136:
[----:B------:R-:W-:Y:S05]  /*4620*/  BSYNC B1 ;  /* 0x0000000000017941 */ /* 0x000fea0003800000 */
.L_x_135:
        /* <DEDUP_REMOVED lines=9> */
.L_x_138:
[----:B------:R-:W-:Y:S05]  /*46c0*/  BSYNC B1 ;  /* 0x0000000000017941 */ /* 0x000fea0003800000 */
.L_x_137:
        /* <DEDUP_REMOVED lines=10> */
.L_x_140:
[----:B------:R-:W-:Y:S05]  /*4770*/  BSYNC B1 ;  /* 0x0000000000017941 */ /* 0x000fea0003800000 */
.L_x_139:
        /* <DEDUP_REMOVED lines=10> */
.L_x_142:
[----:B------:R-:W-:Y:S05]  /*4820*/  BSYNC B1 ;  /* 0x0000000000017941 */ /* 0x000fea0003800000 */
.L_x_141:
        /* <DEDUP_REMOVED lines=9> */
.L_x_144:
[----:B------:R-:W-:Y:S05]  /*48c0*/  BSYNC B1 ;  /* 0x0000000000017941 */ /* 0x000fea0003800000 */
.L_x_143:
        /* <DEDUP_REMOVED lines=9> */
.L_x_146:
[----:B------:R-:W-:Y:S05]  /*4960*/  BSYNC B1 ;  /* 0x0000000000017941 */ /* 0x000fea0003800000 */
.L_x_145:
        /* <DEDUP_REMOVED lines=10> */
.L_x_148:
[----:B------:R-:W-:Y:S05]  /*4a10*/  BSYNC B1 ;  /* 0x0000000000017941 */ /* 0x000fea0003800000 */
.L_x_147:
        /* <DEDUP_REMOVED lines=10> */
.L_x_150:
[----:B------:R-:W-:Y:S05]  /*4ac0*/  BSYNC B1 ;  /* 0x0000000000017941 */ /* 0x000fea0003800000 */
.L_x_149:
        /* <DEDUP_REMOVED lines=9> */
.L_x_152:
[----:B------:R-:W-:Y:S05]  /*4b60*/  BSYNC B1 ;  /* 0x0000000000017941 */ /* 0x000fea0003800000 */
.L_x_151:
        /* <DEDUP_REMOVED lines=9> */
.L_x_154:
[----:B------:R-:W-:Y:S05]  /*4c00*/  BSYNC B1 ;  /* 0x0000000000017941 */ /* 0x000fea0003800000 */
.L_x_153:
        /* <DEDUP_REMOVED lines=10> */
.L_x_156:
[----:B------:R-:W-:Y:S05]  /*4cb0*/  BSYNC B1 ;  /* 0x0000000000017941 */ /* 0x000fea0003800000 */
.L_x_155:
        /* <DEDUP_REMOVED lines=10> */
.L_x_158:
[----:B------:R-:W-:Y:S05]  /*4d60*/  BSYNC B1 ;  /* 0x0000000000017941 */ /* 0x000fea0003800000 */
.L_x_157:
        /* <DEDUP_REMOVED lines=9> */
.L_x_160:
[----:B------:R-:W-:Y:S05]  /*4e00*/  BSYNC B1 ;  /* 0x0000000000017941 */ /* 0x000fea0003800000 */
.L_x_159:
        /* <DEDUP_REMOVED lines=9> */
.L_x_162:
[----:B------:R-:W-:Y:S05]  /*4ea0*/  BSYNC B1 ;  /* 0x0000000000017941 */ /* 0x000fea0003800000 */
.L_x_161:
        /* <DEDUP_REMOVED lines=10> */
.L_x_164:
[----:B------:R-:W-:Y:S05]  /*4f50*/  BSYNC B1 ;  /* 0x0000000000017941 */ /* 0x000fea0003800000 */
.L_x_163:
        /* <DEDUP_REMOVED lines=10> */
.L_x_166:
[----:B------:R-:W-:Y:S05]  /*5000*/  BSYNC B1 ;  /* 0x0000000000017941 */ /* 0x000fea0003800000 */
.L_x_165:
        /* <DEDUP_REMOVED lines=9> */
.L_x_168:
[----:B------:R-:W-:Y:S05]  /*50a0*/  BSYNC B1 ;  /* 0x0000000000017941 */ /* 0x000fea0003800000 */
.L_x_167:
        /* <DEDUP_REMOVED lines=9> */
.L_x_170:
[----:B------:R-:W-:Y:S05]  /*5140*/  BSYNC B1 ;  /* 0x0000000000017941 */ /* 0x000fea0003800000 */
.L_x_169:
        /* <DEDUP_REMOVED lines=10> */
.L_x_172:
[----:B------:R-:W-:Y:S05]  /*51f0*/  BSYNC B1 ;  /* 0x0000000000017941 */ /* 0x000fea0003800000 */
.L_x_171:
        /* <DEDUP_REMOVED lines=10> */
.L_x_174:
[----:B------:R-:W-:Y:S05]  /*52a0*/  BSYNC B1 ;  /* 0x0000000000017941 */ /* 0x000fea0003800000 */
.L_x_173:
        /* <DEDUP_REMOVED lines=9> */
.L_x_176:
[----:B------:R-:W-:Y:S05]  /*5340*/  BSYNC B1 ;  /* 0x0000000000017941 */ /* 0x000fea0003800000 */
.L_x_175:
        /* <DEDUP_REMOVED lines=9> */
.L_x_178:
[----:B------:R-:W-:Y:S05]  /*53e0*/  BSYNC B1 ;  /* 0x0000000000017941 */ /* 0x000fea0003800000 */
.L_x_177:
        /* <DEDUP_REMOVED lines=10> */
.L_x_180:
[----:B------:R-:W-:Y:S05]  /*5490*/  BSYNC B1 ;  /* 0x0000000000017941 */ /* 0x000fea0003800000 */
.L_x_179:
        /* <DEDUP_REMOVED lines=10> */
.L_x_182:
[----:B------:R-:W-:Y:S05]  /*5540*/  BSYNC B1 ;  /* 0x0000000000017941 */ /* 0x000fea0003800000 */
.L_x_181:
        /* <DEDUP_REMOVED lines=9> */
.L_x_184:
[----:B------:R-:W-:Y:S05]  /*55e0*/  BSYNC B1 ;  /* 0x0000000000017941 */ /* 0x000fea0003800000 */
.L_x_183:
        /* <DEDUP_REMOVED lines=9> */
.L_x_186:
[----:B------:R-:W-:Y:S05]  /*5680*/  BSYNC B1 ;  /* 0x0000000000017941 */ /* 0x000fea0003800000 */
.L_x_185:
        /* <DEDUP_REMOVED lines=10> */
.L_x_188:
[----:B------:R-:W-:Y:S05]  /*5730*/  BSYNC B1 ;  /* 0x0000000000017941 */ /* 0x000fea0003800000 */
.L_x_187:
        /* <DEDUP_REMOVED lines=10> */
.L_x_190:
[----:B------:R-:W-:Y:S05]  /*57e0*/  BSYNC B1 ;  /* 0x0000000000017941 */ /* 0x000fea0003800000 */
.L_x_189:
        /* <DEDUP_REMOVED lines=9> */
.L_x_192:
[----:B------:R-:W-:Y:S05]  /*5880*/  BSYNC B1 ;  /* 0x0000000000017941 */ /* 0x000fea0003800000 */
.L_x_191:
        /* <DEDUP_REMOVED lines=9> */
.L_x_194:
[----:B------:R-:W-:Y:S05]  /*5920*/  BSYNC B1 ;  /* 0x0000000000017941 */ /* 0x000fea0003800000 */
.L_x_193:
        /* <DEDUP_REMOVED lines=10> */
.L_x_196:
[----:B------:R-:W-:Y:S05]  /*59d0*/  BSYNC B1 ;  /* 0x0000000000017941 */ /* 0x000fea0003800000 */
.L_x_195:
        /* <DEDUP_REMOVED lines=10> */
.L_x_198:
[----:B------:R-:W-:Y:S05]  /*5a80*/  BSYNC B1 ;  /* 0x0000000000017941 */ /* 0x000fea0003800000 */
.L_x_197:
        /* <DEDUP_REMOVED lines=9> */
.L_x_200:
[----:B------:R-:W-:Y:S05]  /*5b20*/  BSYNC B1 ;  /* 0x0000000000017941 */ /* 0x000fea0003800000 */
.L_x_199:
        /* <DEDUP_REMOVED lines=9> */
.L_x_202:
[----:B------:R-:W-:Y:S05]  /*5bc0*/  BSYNC B1 ;  /* 0x0000000000017941 */ /* 0x000fea0003800000 */
.L_x_201:
        /* <DEDUP_REMOVED lines=10> */
.L_x_204:
[----:B------:R-:W-:Y:S05]  /*5c70*/  BSYNC B1 ;  /* 0x0000000000017941 */ /* 0x000fea0003800000 */
.L_x_203:
        /* <DEDUP_REMOVED lines=10> */
.L_x_206:
[----:B------:R-:W-:Y:S05]  /*5d20*/  BSYNC B1 ;  /* 0x0000000000017941 */ /* 0x000fea0003800000 */
.L_x_205:
        /* <DEDUP_REMOVED lines=9> */
.L_x_208:
[----:B------:R-:W-:Y:S05]  /*5dc0*/  BSYNC B1 ;  /* 0x0000000000017941 */ /* 0x000fea0003800000 */
.L_x_207:
        /* <DEDUP_REMOVED lines=9> */
.L_x_210:
[----:B------:R-:W-:Y:S05]  /*5e60*/  BSYNC B1 ;  /* 0x0000000000017941 */ /* 0x000fea0003800000 */
.L_x_209:
        /* <DEDUP_REMOVED lines=10> */
.L_x_212:
[----:B------:R-:W-:Y:S05]  /*5f10*/  BSYNC B1 ;  /* 0x0000000000017941 */ /* 0x000fea0003800000 */
.L_x_211:
        /* <DEDUP_REMOVED lines=10> */
.L_x_214:
[----:B------:R-:W-:Y:S05]  /*5fc0*/  BSYNC B1 ;  /* 0x0000000000017941 */ /* 0x000fea0003800000 */
.L_x_213:
        /* <DEDUP_REMOVED lines=9> */
.L_x_216:
[----:B------:R-:W-:Y:S05]  /*6060*/  BSYNC B1 ;  /* 0x0000000000017941 */ /* 0x000fea0003800000 */
.L_x_215:
        /* <DEDUP_REMOVED lines=9> */
.L_x_218:
[----:B------:R-:W-:Y:S05]  /*6100*/  BSYNC B1 ;  /* 0x0000000000017941 */ /* 0x000fea0003800000 */
.L_x_217:
        /* <DEDUP_REMOVED lines=10> */
.L_x_220:
[----:B------:R-:W-:Y:S05]  /*61b0*/  BSYNC B1 ;  /* 0x0000000000017941 */ /* 0x000fea0003800000 */
.L_x_219:
        /* <DEDUP_REMOVED lines=10> */
.L_x_222:
[----:B------:R-:W-:Y:S05]  /*6260*/  BSYNC B1 ;  /* 0x0000000000017941 */ /* 0x000fea0003800000 */
.L_x_221:
        /* <DEDUP_REMOVED lines=9> */
.L_x_224:
[----:B------:R-:W-:Y:S05]  /*6300*/  BSYNC B1 ;  /* 0x0000000000017941 */ /* 0x000fea0003800000 */
.L_x_223:
        /* <DEDUP_REMOVED lines=9> */
.L_x_226:
[----:B------:R-:W-:Y:S05]  /*63a0*/  BSYNC B1 ;  /* 0x0000000000017941 */ /* 0x000fea0003800000 */
.L_x_225:
        /* <DEDUP_REMOVED lines=10> */
.L_x_228:
[----:B------:R-:W-:Y:S05]  /*6450*/  BSYNC B1 ;  /* 0x0000000000017941 */ /* 0x000fea0003800000 */
.L_x_227:
        /* <DEDUP_REMOVED lines=10> */
.L_x_230:
[----:B------:R-:W-:Y:S05]  /*6500*/  BSYNC B1 ;  /* 0x0000000000017941 */ /* 0x000fea0003800000 */
.L_x_229:
        /* <DEDUP_REMOVED lines=9> */
.L_x_232:
[----:B------:R-:W-:Y:S05]  /*65a0*/  BSYNC B1 ;  /* 0x0000000000017941 */ /* 0x000fea0003800000 */
.L_x_231:
        /* <DEDUP_REMOVED lines=9> */
.L_x_234:
[----:B------:R-:W-:Y:S05]  /*6640*/  BSYNC B1 ;  /* 0x0000000000017941 */ /* 0x000fea0003800000 */
.L_x_233:
        /* <DEDUP_REMOVED lines=10> */
.L_x_236:
[----:B------:R-:W-:Y:S05]  /*66f0*/  BSYNC B1 ;  /* 0x0000000000017941 */ /* 0x000fea0003800000 */
.L_x_235:
        /* <DEDUP_REMOVED lines=10> */
.L_x_238:
[----:B------:R-:W-:Y:S05]  /*67a0*/  BSYNC B1 ;  /* 0x0000000000017941 */ /* 0x000fea0003800000 */
.L_x_237:
        /* <DEDUP_REMOVED lines=9> */
.L_x_240:
[----:B------:R-:W-:Y:S05]  /*6840*/  BSYNC B1 ;  /* 0x0000000000017941 */ /* 0x000fea0003800000 */
.L_x_239:
        /* <DEDUP_REMOVED lines=9> */
.L_x_242:
[----:B------:R-:W-:Y:S05]  /*68e0*/  BSYNC B1 ;  /* 0x0000000000017941 */ /* 0x000fea0003800000 */
.L_x_241:
        /* <DEDUP_REMOVED lines=10> */
.L_x_244:
[----:B------:R-:W-:Y:S05]  /*6990*/  BSYNC B1 ;  /* 0x0000000000017941 */ /* 0x000fea0003800000 */
.L_x_243:
        /* <DEDUP_REMOVED lines=10> */
.L_x_246:
[----:B------:R-:W-:Y:S05]  /*6a40*/  BSYNC B1 ;  /* 0x0000000000017941 */ /* 0x000fea0003800000 */
.L_x_245:
        /* <DEDUP_REMOVED lines=9> */
.L_x_248:
[----:B------:R-:W-:Y:S05]  /*6ae0*/  BSYNC B1 ;  /* 0x0000000000017941 */ /* 0x000fea0003800000 */
.L_x_247:
        /* <DEDUP_REMOVED lines=9> */
.L_x_250:
[----:B------:R-:W-:Y:S05]  /*6b80*/  BSYNC B1 ;  /* 0x0000000000017941 */ /* 0x000fea0003800000 */
.L_x_249:
        /* <DEDUP_REMOVED lines=10> */
.L_x_252:
[----:B------:R-:W-:Y:S05]  /*6c30*/  BSYNC B1 ;  /* 0x0000000000017941 */ /* 0x000fea0003800000 */
.L_x_251:
        /* <DEDUP_REMOVED lines=10> */
.L_x_254:
[----:B------:R-:W-:Y:S05]  /*6ce0*/  BSYNC B1 ;  /* 0x0000000000017941 */ /* 0x000fea0003800000 */
.L_x_253:
        /* <DEDUP_REMOVED lines=9> */
.L_x_256:
[----:B------:R-:W-:Y:S05]  /*6d80*/  BSYNC B1 ;  /* 0x0000000000017941 */ /* 0x000fea0003800000 */
.L_x_255:
        /* <DEDUP_REMOVED lines=9> */
.L_x_258:
[----:B------:R-:W-:Y:S05]  /*6e20*/  BSYNC B1 ;  /* 0x0000000000017941 */ /* 0x000fea0003800000 */
.L_x_257:
        /* <DEDUP_REMOVED lines=10> */
.L_x_260:
[----:B------:R-:W-:Y:S05]  /*6ed0*/  BSYNC B1 ;  /* 0x0000000000017941 */ /* 0x000fea0003800000 */
.L_x_259:
        /* <DEDUP_REMOVED lines=10> */
.L_x_262:
[----:B------:R-:W-:Y:S05]  /*6f80*/  BSYNC B1 ;  /* 0x0000000000017941 */ /* 0x000fea0003800000 */
.L_x_261:
        /* <DEDUP_REMOVED lines=9> */
.L_x_264:
[----:B------:R-:W-:Y:S05]  /*7020*/  BSYNC B1 ;  /* 0x0000000000017941 */ /* 0x000fea0003800000 */
.L_x_263:
        /* <DEDUP_REMOVED lines=9> */
.L_x_266:
[----:B------:R-:W-:Y:S05]  /*70c0*/  BSYNC B1 ;  /* 0x0000000000017941 */ /* 0x000fea0003800000 */
.L_x_265:
        /* <DEDUP_REMOVED lines=10> */
.L_x_268:
[----:B------:R-:W-:Y:S05]  /*7170*/  BSYNC B1 ;  /* 0x0000000000017941 */ /* 0x000fea0003800000 */
.L_x_267:
        /* <DEDUP_REMOVED lines=10> */
.L_x_270:
[----:B------:R-:W-:Y:S05]  /*7220*/  BSYNC B1 ;  /* 0x0000000000017941 */ /* 0x000fea0003800000 */
.L_x_269:
        /* <DEDUP_REMOVED lines=9> */
.L_x_272:
[----:B------:R-:W-:Y:S05]  /*72c0*/  BSYNC B1 ;  /* 0x0000000000017941 */ /* 0x000fea0003800000 */
.L_x_271:
        /* <DEDUP_REMOVED lines=9> */
.L_x_274:
[----:B------:R-:W-:Y:S05]  /*7360*/  BSYNC B1 ;  /* 0x0000000000017941 */ /* 0x000fea0003800000 */
.L_x_273:
        /* <DEDUP_REMOVED lines=10> */
.L_x_276:
[----:B------:R-:W-:Y:S05]  /*7410*/  BSYNC B1 ;  /* 0x0000000000017941 */ /* 0x000fea0003800000 */
.L_x_275:
        /* <DEDUP_REMOVED lines=10> */
.L_x_278:
[----:B------:R-:W-:Y:S05]  /*74c0*/  BSYNC B1 ;  /* 0x0000000000017941 */ /* 0x000fea0003800000 */
.L_x_277:
        /* <DEDUP_REMOVED lines=9> */
.L_x_280:
[----:B------:R-:W-:Y:S05]  /*7560*/  BSYNC B1 ;  /* 0x0000000000017941 */ /* 0x000fea0003800000 */
.L_x_279:
        /* <DEDUP_REMOVED lines=9> */
.L_x_282:
[----:B------:R-:W-:Y:S05]  /*7600*/  BSYNC B1 ;  /* 0x0000000000017941 */ /* 0x000fea0003800000 */
.L_x_281:
        /* <DEDUP_REMOVED lines=10> */
.L_x_284:
[----:B------:R-:W-:Y:S05]  /*76b0*/  BSYNC B1 ;  /* 0x0000000000017941 */ /* 0x000fea0003800000 */
.L_x_283:
        /* <DEDUP_REMOVED lines=10> */
.L_x_286:
[----:B------:R-:W-:Y:S05]  /*7760*/  BSYNC B1 ;  /* 0x0000000000017941 */ /* 0x000fea0003800000 */
.L_x_285:
        /* <DEDUP_REMOVED lines=9> */
.L_x_288:
[----:B------:R-:W-:Y:S05]  /*7800*/  BSYNC B1 ;  /* 0x0000000000017941 */ /* 0x000fea0003800000 */
.L_x_287:
[----:B0----5:R-:W-:Y:S01]  /*7810*/  IMAD.U32 R0, R19, 0x10000, RZ ;  /* 0x0001000013007824 */ /* 0x021fe200078e00ff */
[----:B------:R-:W-:Y:S01]  /*7820*/  ISETP.GT.AND P0, PT, R3, 0x8, P0 ;  /* 0x000000080300780c */ /* 0x000fe20000704270 */
[----:B------:R-:W-:Y:S01]  /*7830*/  @P1 IMAD.MOV.U32 R4, RZ, RZ, R10 ;  /* 0x000000ffff041224 */ /* 0x000fe200078e000a */
[----:B------:R-:W-:Y:S01]  /*7840*/  BSSY B1, `(.L_x_289) ;  /* 0x0000009000017945 */ /* 0x000fe20003800000 */
[----:B------:R-:W-:-:S04]  /*7850*/  FMUL R5, R0, R155 ;  /* 0x0000009b00057220 */ /* 0x000fc80000400000 */
[----:B------:R-:W-:-:S05]  /*7860*/  FFMA R5, R150, R154, R5 ;  /* 0x0000009a96057223 */ /* 0x000fca0000000005 */
[----:B------:R-:W-:-:S04]  /*7870*/  F2FP.BF16.F32.PACK_AB R5, RZ, R5 ;  /* 0x00000005ff05723e */ /* 0x000fc800000010ff */
[----:B------:R-:W-:Y:S01]  /*7880*/  PRMT R2, R5, 0x7610, R2 ;  /* 0x0000761005027816 */ /* 0x000fe20000000002 */
[----:B------:R-:W-:-:S05]  /*7890*/  @P1 IMAD.MOV.U32 R5, RZ, RZ, R11 ;  /* 0x000000ffff051224 */ /* 0x000fca00078e000b */
[----:B------:R0:W-:Y:S01]  /*78a0*/  @P1 STG.E.U16 desc[UR36][R4.64+0x1f0], R2 ;  /* 0x0001f00204001986 */ /* 0x0001e2000c101524 */
[----:B------:R-:W-:Y:S05]  /*78b0*/  @!P0 BRA `(.L_x_290) ;  /* 0x0000000000048947 */ /* 0x000fea0003800000 */
[----:B------:R0:W5:Y:S02]  /*78c0*/  LDG.E.LTC128B.U16 R19, desc[UR36][R8.64+0x1f2] ;  /* 0x0001f22408137981 */ /* 0x000164000c1e1520 */
.L_x_290:
[----:B------:R-:W-:Y:S05]  /*78d0*/  BSYNC B1 ;  /* 0x0000000000017941 */ /* 0x000fea0003800000 */
.L_x_289:
[----:B------:R-:W-:Y:S05]  /*78e0*/  @!P0 BRA `(.L_x_291) ;  /* 0x0000002400488947 */ /* 0x000fea0003800000 */
[----:B-----5:R-:W-:-:S04]  /*78f0*/  IMAD.U32 R0, R19, 0x10000, RZ ;  /* 0x0001000013007824 */ /* 0x020fc800078e00ff */
[----:B------:R-:W-:-:S04]  /*7900*/  FMUL R0, R0, R155 ;  /* 0x0000009b00007220 */ /* 0x000fc80000400000 */
[----:B------:R-:W-:-:S05]  /*7910*/  FFMA R0, R151, R154, R0 ;  /* 0x0000009a97007223 */ /* 0x000fca0000000000 */
[----:B------:R-:W-:-:S05]  /*7920*/  F2FP.BF16.F32.PACK_AB R0, RZ, R0 ;  /* 0x00000000ff00723e */ /* 0x000fca00000010ff */
[----:B------:R0:W-:Y:S01]  /*7930*/  STG.E.U16 desc[UR36][R10.64+0x1f2], R0 ;  /* 0x0001f2000a007986 */ /* 0x0001e2000c101524 */
[----:B------:R-:W-:Y:S05]  /*7940*/  BRA `(.L_x_291) ;  /* 0x0000002400307947 */ /* 0x000fea0003800000 */
.L_x_38:
[----:B------:R-:W-:Y:S01]  /*7950*/  ISETP.GT.AND P0, PT, R0, 0x1, PT ;  /* 0x000000010000780c */ /* 0x000fe20003f04270 */
[----:B------:R-:W-:Y:S01]  /*7960*/  ULDC.64 UR4, c[0x0][0x5c0] ;  /* 0x0001700000047ab9 */ /* 0x000fe20000000a00 */
[-C--:B------:R-:W-:Y:S01]  /*7970*/  FMUL R24, R24, R154.reuse ;  /* 0x0000009a18187220 */ /* 0x080fe20000400000 */
[-C--:B------:R-:W-:Y:S01]  /*7980*/  FMUL R25, R25, R154.reuse ;  /* 0x0000009a19197220 */ /* 0x080fe20000400000 */
[----:B------:R-:W-:Y:S01]  /*7990*/  ISETP.GT.AND P3, PT, R3, RZ, P0 ;  /* 0x000000ff0300720c */ /* 0x000fe20000764270 */
[-C--:B------:R-:W-:Y:S01]  /*79a0*/  FMUL R26, R26, R154.reuse ;  /* 0x0000009a1a1a7220 */ /* 0x080fe20000400000 */
[----:B------:R-:W-:Y:S01]  /*79b0*/  LEA R4, P4, R6, UR4, 0x1 ;  /* 0x0000000406047c11 */ /* 0x000fe2000f8808ff */
[----:B------:R-:W-:Y:S01]  /*79c0*/  FMUL R27, R27, R154 ;  /* 0x0000009a1b1b7220 */ /* 0x000fe20000400000 */
[----:B------:R-:W-:Y:S01]  /*79d0*/  F2FP.BF16.F32.PACK_AB R24, RZ, R24 ;  /* 0x00000018ff18723e */ /* 0x000fe200000010ff */
[-C--:B------:R-:W-:Y:S01]  /*79e0*/  FMUL R28, R28, R154.reuse ;  /* 0x0000009a1c1c7220 */ /* 0x080fe20000400000 */
[----:B------:R-:W-:Y:S01]  /*79f0*/  LEA.HI.X R5, R6, UR5, R179, 0x1, P4 ;  /* 0x0000000506057c11 */ /* 0x000fe2000a0f0cb3 */
[-C--:B------:R-:W-:Y:S01]  /*7a00*/  FMUL R29, R29, R154.reuse ;  /* 0x0000009a1d1d7220 */ /* 0x080fe20000400000 */
[----:B------:R-:W-:Y:S01]  /*7a10*/  F2FP.BF16.F32.PACK_AB R25, RZ, R25 ;  /* 0x00000019ff19723e */ /* 0x000fe200000010ff */
[-C--:B------:R-:W-:Y:S01]  /*7a20*/  FMUL R30, R30, R154.reuse ;  /* 0x0000009a1e1e7220 */ /* 0x080fe20000400000 */
[----:B------:R-:W-:Y:S01]  /*7a30*/  SHF.L.U64.HI R11, R10, 0x4, R11 ;  /* 0x000000040a0b7819 */ /* 0x000fe2000001020b */
[----:B------:R-:W-:Y:S01]  /*7a40*/  @P1 STG.E.U16 desc[UR36][R4.64], R24 ;  /* 0x0000001804001986 */ /* 0x000fe2000c101524 */
[----:B------:R-:W-:Y:S01]  /*7a50*/  ISETP.GT.AND P1, PT, R0, 0x8, PT ;  /* 0x000000080000780c */ /* 0x000fe20003f24270 */
[----:B------:R-:W-:Y:S01]  /*7a60*/  FMUL R31, R31, R154 ;  /* 0x0000009a1f1f7220 */ /* 0x000fe20000400000 */
[C---:B------:R-:W-:Y:S01]  /*7a70*/  ISETP.GT.AND P4, PT, R3.reuse, 0x8, P0 ;  /* 0x000000080300780c */ /* 0x040fe20000784270 */
[----:B------:R-:W-:Y:S01]  /*7a80*/  @P3 STG.E.U16 desc[UR36][R4.64+0x2], R25 ;  /* 0x0000021904003986 */ /* 0x000fe2000c101524 */
[----:B------:R-:W-:Y:S01]  /*7a90*/  LEA R6, P3, R10, R4, 0x4 ;  /* 0x000000040a067211 */ /* 0x000fe200078620ff */
[-C--:B------:R-:W-:Y:S01]  /*7aa0*/  FMUL R32, R32, R154.reuse ;  /* 0x0000009a20207220 */ /* 0x080fe20000400000 */
[----:B------:R-:W-:Y:S01]  /*7ab0*/  ISETP.GT.AND P2, PT, R3, 0x8, P2 ;  /* 0x000000080300780c */ /* 0x000fe20001744270 */
[-C--:B------:R-:W-:Y:S01]  /*7ac0*/  FMUL R33, R33, R154.reuse ;  /* 0x0000009a21217220 */ /* 0x080fe20000400000 */
[----:B------:R-:W-:Y:S01]  /*7ad0*/  ISETP.GT.AND P0, PT, R0, 0x9, PT ;  /* 0x000000090000780c */ /* 0x000fe20003f04270 */
[----:B------:R-:W-:Y:S01]  /*7ae0*/  IMAD.X R7, R11, 0x1, R5, P3 ;  /* 0x000000010b077824 */ /* 0x000fe200018e0605 */
[C---:B------:R-:W-:Y:S01]  /*7af0*/  ISETP.GT.AND P5, PT, R3.reuse, RZ, P1 ;  /* 0x000000ff0300720c */ /* 0x040fe20000fa4270 */
[-C--:B------:R-:W-:Y:S01]  /*7b00*/  FMUL R34, R34, R154.reuse ;  /* 0x0000009a22227220 */ /* 0x080fe20000400000 */
[----:B------:R-:W-:Y:S01]  /*7b10*/  ISETP.GT.AND P3, PT, R3, RZ, P0 ;  /* 0x000000ff0300720c */ /* 0x000fe20000764270 */
[----:B------:R-:W-:Y:S01]  /*7b20*/  FMUL R35, R35, R154 ;  /* 0x0000009a23237220 */ /* 0x000fe20000400000 */
[----:B------:R-:W-:Y:S01]  /*7b30*/  F2FP.BF16.F32.PACK_AB R26, RZ, R26 ;  /* 0x0000001aff1a723e */ /* 0x000fe200000010ff */
[-C--:B------:R-:W-:Y:S01]  /*7b40*/  FMUL R36, R36, R154.reuse ;  /* 0x0000009a24247220 */ /* 0x080fe20000400000 */
[----:B------:R-:W-:Y:S01]  /*7b50*/  F2FP.BF16.F32.PACK_AB R27, RZ, R27 ;  /* 0x0000001bff1b723e */ /* 0x000fe200000010ff */
[----:B------:R-:W-:Y:S01]  /*7b60*/  FMUL R37, R37, R154 ;  /* 0x0000009a25257220 */ /* 0x000fe20000400000 */
[----:B------:R-:W-:Y:S01]  /*7b70*/  F2FP.BF16.F32.PACK_AB R28, RZ, R28 ;  /* 0x0000001cff1c723e */ /* 0x000fe200000010ff */
[----:B------:R-:W-:Y:S01]  /*7b80*/  @P2 STG.E.U16 desc[UR36][R6.64], R26 ;  /* 0x0000001a06002986 */ /* 0x000fe2000c101524 */
[----:B------:R-:W-:Y:S01]  /*7b90*/  F2FP.BF16.F32.PACK_AB R29, RZ, R29 ;  /* 0x0000001dff1d723e */ /* 0x000fe200000010ff */
[-C--:B------:R-:W-:Y:S01]  /*7ba0*/  FMUL R38, R38, R154.reuse ;  /* 0x0000009a26267220 */ /* 0x080fe20000400000 */
[----:B------:R-:W-:Y:S01]  /*7bb0*/  ISETP.GT.AND P2, PT, R3, 0x8, P1 ;  /* 0x000000080300780c */ /* 0x000fe20000f44270 */
[----:B------:R-:W-:Y:S01]  /*7bc0*/  @P4 STG.E.U16 desc[UR36][R6.64+0x2], R27 ;  /* 0x0000021b06004986 */ /* 0x000fe2000c101524 */
[----:B------:R-:W-:Y:S01]  /*7bd0*/  ISETP.GT.AND P1, PT, R0, 0x10, PT ;  /* 0x000000100000780c */ /* 0x000fe20003f24270 */
[----:B------:R-:W-:Y:S01]  /*7be0*/  FMUL R39, R39, R154 ;  /* 0x0000009a27277220 */ /* 0x000fe20000400000 */
[----:B------:R-:W-:Y:S01]  /*7bf0*/  F2FP.BF16.F32.PACK_AB R30, RZ, R30 ;  /* 0x0000001eff1e723e */ /* 0x000fe200000010ff */
[----:B------:R-:W-:Y:S01]  /*7c00*/  @P5 STG.E.U16 desc[UR36][R4.64+0x10], R28 ;  /* 0x0000101c04005986 */ /* 0x000fe2000c101524 */
[C---:B------:R-:W-:Y:S01]  /*7c10*/  ISETP.GT.AND P4, PT, R3.reuse, RZ, P1 ;  /* 0x000000ff0300720c */ /* 0x040fe20000f84270 */
[-C--:B------:R-:W-:Y:S01]  /*7c20*/  FMUL R40, R40, R154.reuse ;  /* 0x0000009a28287220 */ /* 0x080fe20000400000 */
[----:B------:R-:W-:Y:S01]  /*7c30*/  F2FP.BF16.F32.PACK_AB R31, RZ, R31 ;  /* 0x0000001fff1f723e */ /* 0x000fe200000010ff */
[----:B------:R-:W-:Y:S01]  /*7c40*/  @P3 STG.E.U16 desc[UR36][R4.64+0x12], R29 ;  /* 0x0000121d04003986 */ /* 0x000fe2000c101524 */
[----:B------:R-:W-:Y:S01]  /*7c50*/  ISETP.GT.AND P3, PT, R3, 0x8, P0 ;  /* 0x000000080300780c */ /* 0x000fe20000764270 */
[----:B------:R-:W-:Y:S01]  /*7c60*/  FMUL R41, R41, R154 ;  /* 0x0000009a29297220 */ /* 0x000fe20000400000 */
[----:B------:R-:W-:Y:S01]  /*7c70*/  ISETP.GT.AND P0, PT, R0, 0x11, PT ;  /* 0x000000110000780c */ /* 0x000fe20003f04270 */
[----:B------:R-:W-:Y:S01]  /*7c80*/  @P2 STG.E.U16 desc[UR36][R6.64+0x10], R30 ;  /* 0x0000101e06002986 */ /* 0x000fe2000c101524 */
[----:B------:R-:W-:Y:S01]  /*7c90*/  F2FP.BF16.F32.PACK_AB R32, RZ, R32 ;  /* 0x00000020ff20723e */ /* 0x000fe200000010ff */
[-C--:B------:R-:W-:Y:S01]  /*7ca0*/  FMUL R42, R42, R154.reuse ;  /* 0x0000009a2a2a7220 */ /* 0x080fe20000400000 */
[----:B------:R-:W-:Y:S01]  /*7cb0*/  ISETP.GT.AND P5, PT, R3, RZ, P0 ;  /* 0x000000ff0300720c */ /* 0x000fe200007a4270 */
[-C--:B------:R-:W-:Y:S01]  /*7cc0*/  FMUL R43, R43, R154.reuse ;  /* 0x0000009a2b2b7220 */ /* 0x080fe20000400000 */
[----:B------:R-:W-:Y:S01]  /*7cd0*/  ISETP.GT.AND P2, PT, R3, 0x8, P1 ;  /* 0x000000080300780c */ /* 0x000fe20000f44270 */
[-C--:B------:R-:W-:Y:S01]  /*7ce0*/  FMUL R44, R44, R154.reuse ;  /* 0x0000009a2c2c7220 */ /* 0x080fe20000400000 */
[----:B------:R-:W-:Y:S01]  /*7cf0*/  ISETP.GT.AND P1, PT, R0, 0x18, PT ;  /* 0x000000180000780c */ /* 0x000fe20003f24270 */
[-C--:B------:R-:W-:Y:S01]  /*7d00*/  FMUL R45, R45, R154.reuse ;  /* 0x0000009a2d2d7220 */ /* 0x080fe20000400000 */
[----:B------:R-:W-:Y:S01]  /*7d10*/  F2FP.BF16.F32.PACK_AB R33, RZ, R33 ;  /* 0x00000021ff21723e */ /* 0x000fe200000010ff */
[----:B------:R-:W-:Y:S01]  /*7d20*/  @P3 STG.E.U16 desc[UR36][R6.64+0x12], R31 ;  /* 0x0000121f06003986 */ /* 0x000fe2000c101524 */
[C---:B------:R-:W-:Y:S01]  /*7d30*/  ISETP.GT.AND P3, PT, R3.reuse, 0x8, P0 ;  /* 0x000000080300780c */ /* 0x040fe20000764270 */
[-C--:B------:R-:W-:Y:S01]  /*7d40*/  FMUL R46, R46, R154.reuse ;  /* 0x0000009a2e2e7220 */ /* 0x080fe20000400000 */
[----:B------:R-:W-:Y:S01]  /*7d50*/  ISETP.GT.AND P0, PT, R0, 0x19, PT ;  /* 0x000000190000780c */ /* 0x000fe20003f04270 */
[----:B------:R-:W-:Y:S01]  /*7d60*/  @P4 STG.E.U16 desc[UR36][R4.64+0x20], R32 ;  /* 0x0000202004004986 */ /* 0x000fe2000c101524 */
[----:B------:R-:W-:Y:S01]  /*7d70*/  ISETP.GT.AND P4, PT, R3, RZ, P1 ;  /* 0x000000ff0300720c */ /* 0x000fe20000f84270 */
[----:B------:R-:W-:Y:S01]  /*7d80*/  FMUL R47, R47, R154 ;  /* 0x0000009a2f2f7220 */ /* 0x000fe20000400000 */
[----:B------:R-:W-:Y:S01]  /*7d90*/  F2FP.BF16.F32.PACK_AB R34, RZ, R34 ;  /* 0x00000022ff22723e */ /* 0x000fe200000010ff */
[----:B------:R-:W-:Y:S01]  /*7da0*/  @P5 STG.E.U16 desc[UR36][R4.64+0x22], R33 ;  /* 0x0000222104005986 */ /* 0x000fe2000c101524 */
[----:B------:R-:W-:Y:S01]  /*7db0*/  ISETP.GT.AND P5, PT, R3, RZ, P0 ;  /* 0x000000ff0300720c */ /* 0x000fe200007a4270 */
[----:B------:R-:W-:Y:S01]  /*7dc0*/  FMUL R48, R48, R154 ;  /* 0x0000009a30307220 */ /* 0x000fe20000400000 */
[----:B------:R-:W-:Y:S01]  /*7dd0*/  F2FP.BF16.F32.PACK_AB R35, RZ, R35 ;  /* 0x00000023ff23723e */ /* 0x000fe200000010ff */
[----:B------:R-:W-:Y:S01]  /*7de0*/  @P2 STG.E.U16 desc[UR36][R6.64+0x20], R34 ;  /* 0x0000202206002986 */ /* 0x000fe2000c101524 */
[----:B------:R-:W-:Y:S01]  /*7df0*/  F2FP.BF16.F32.PACK_AB R36, RZ, R36 ;  /* 0x00000024ff24723e */ /* 0x000fe200000010ff */
[-C--:B------:R-:W-:Y:S01]  /*7e00*/  FMUL R49, R49, R154.reuse ;  /* 0x0000009a31317220 */ /* 0x080fe20000400000 */
[C---:B------:R-:W-:Y:S01]  /*7e10*/  ISETP.GT.AND P2, PT, R3.reuse, 0x8, P1 ;  /* 0x000000080300780c */ /* 0x040fe20000f44270 */
[----:B------:R-:W-:Y:S01]  /*7e20*/  @P3 STG.E.U16 desc[UR36][R6.64+0x22], R35 ;  /* 0x0000222306003986 */ /* 0x000fe2000c101524 */
[----:B------:R-:W-:Y:S01]  /*7e30*/  ISETP.GT.AND P1, PT, R0, 0x20, PT ;  /* 0x000000200000780c */ /* 0x000fe20003f24270 */
[-C--:B------:R-:W-:Y:S01]  /*7e40*/  FMUL R50, R50, R154.reuse ;  /* 0x0000009a32327220 */ /* 0x080fe20000400000 */
[----:B------:R-:W-:Y:S01]  /*7e50*/  F2FP.BF16.F32.PACK_AB R37, RZ, R37 ;  /* 0x00000025ff25723e */ /* 0x000fe200000010ff */
[----:B------:R-:W-:Y:S01]  /*7e60*/  @P4 STG.E.U16 desc[UR36][R4.64+0x30], R36 ;  /* 0x0000302404004986 */ /* 0x000fe2000c101524 */
[----:B------:R-:W-:Y:S01]  /*7e70*/  ISETP.GT.AND P3, PT, R3, 0x8, P0 ;  /* 0x000000080300780c */ /* 0x000fe20000764270 */
[-C--:B------:R-:W-:Y:S01]  /*7e80*/  FMUL R51, R51, R154.reuse ;  /* 0x0000009a33337220 */ /* 0x080fe20000400000 */
[----:B------:R-:W-:Y:S01]  /*7e90*/  ISETP.GT.AND P0, PT, R0, 0x21, PT ;  /* 0x000000210000780c */ /* 0x000fe20003f04270 */
[----:B------:R-:W-:Y:S01]  /*7ea0*/  @P5 STG.E.U16 desc[UR36][R4.64+0x32], R37 ;  /* 0x0000322504005986 */ /* 0x000fe2000c101524 */
[----:B------:R-:W-:Y:S01]  /*7eb0*/  ISETP.GT.AND P4, PT, R3, RZ, P1 ;  /* 0x000000ff0300720c */ /* 0x000fe20000f84270 */
[----:B------:R-:W-:Y:S01]  /*7ec0*/  FMUL R52, R52, R154 ;  /* 0x0000009a34347220 */ /* 0x000fe20000400000 */
[----:B------:R-:W-:Y:S01]  /*7ed0*/  F2FP.BF16.F32.PACK_AB R38, RZ, R38 ;  /* 0x00000026ff26723e */ /* 0x000fe200000010ff */
[-C--:B------:R-:W-:Y:S01]  /*7ee0*/  FMUL R53, R53, R154.reuse ;  /* 0x0000009a35357220 */ /* 0x080fe20000400000 */
        /* <DEDUP_REMOVED lines=325> */
[----:B------:R-:W-:Y:S01]  /*9340*/  FMUL R151, R151, R154 ;  /* 0x0000009a97977220 */ /* 0x000fe20000400000 */
[----:B------:R-:W-:Y:S01]  /*9350*/  ISETP.GT.AND P2, PT, R3, 0x8, P1 ;  /* 0x000000080300780c */ /* 0x000fe20000f44270 */
[----:B------:R-:W-:Y:S01]  /*9360*/  @P3 STG.E.U16 desc[UR36][R6.64+0x132], R103 ;  /* 0x0001326706003986 */ /* 0x000fe2000c101524 */
[----:B------:R-:W-:-:S02]  /*9370*/  ISETP.GT.AND P1, PT, R0, 0xa8, PT ;  /* 0x000000a80000780c */ /* 0x000fc40003f24270 */
[----:B------:R-:W-:Y:S01]  /*9380*/  F2FP.BF16.F32.PACK_AB R105, RZ, R105 ;  /* 0x00000069ff69723e */ /* 0x000fe200000010ff */
[----:B------:R-:W-:Y:S01]  /*9390*/  @P4 STG.E.U16 desc[UR36][R4.64+0x140], R104 ;  /* 0x0001406804004986 */ /* 0x000fe2000c101524 */
[C---:B------:R-:W-:Y:S02]  /*93a0*/  ISETP.GT.AND P3, PT, R3.reuse, 0x8, P0 ;  /* 0x000000080300780c */ /* 0x040fe40000764270 */
[----:B------:R-:W-:Y:S01]  /*93b0*/  ISETP.GT.AND P0, PT, R0, 0xa9, PT ;  /* 0x000000a90000780c */ /* 0x000fe20003f04270 */
[----:B------:R-:W-:Y:S01]  /*93c0*/  @P5 STG.E.U16 desc[UR36][R4.64+0x142], R105 ;  /* 0x0001426904005986 */ /* 0x000fe2000c101524 */
[C---:B------:R-:W-:Y:S02]  /*93d0*/  ISETP.GT.AND P4, PT, R3.reuse, RZ, P1 ;  /* 0x000000ff0300720c */ /* 0x040fe40000f84270 */
[----:B------:R-:W-:Y:S02]  /*93e0*/  F2FP.BF16.F32.PACK_AB R106, RZ, R106 ;  /* 0x0000006aff6a723e */ /* 0x000fe400000010ff */
[----:B------:R-:W-:-:S02]  /*93f0*/  ISETP.GT.AND P5, PT, R3, RZ, P0 ;  /* 0x000000ff0300720c */ /* 0x000fc400007a4270 */
[----:B------:R-:W-:Y:S01]  /*9400*/  F2FP.BF16.F32.PACK_AB R107, RZ, R107 ;  /* 0x0000006bff6b723e */ /* 0x000fe200000010ff */
[----:B------:R-:W-:Y:S01]  /*9410*/  @P2 STG.E.U16 desc[UR36][R6.64+0x140], R106 ;  /* 0x0001406a06002986 */ /* 0x000fe2000c101524 */
[----:B------:R-:W-:Y:S02]  /*9420*/  F2FP.BF16.F32.PACK_AB R108, RZ, R108 ;  /* 0x0000006cff6c723e */ /* 0x000fe400000010ff */
[C---:B------:R-:W-:Y:S01]  /*9430*/  ISETP.GT.AND P2, PT, R3.reuse, 0x8, P1 ;  /* 0x000000080300780c */ /* 0x040fe20000f44270 */
[----:B------:R-:W-:Y:S01]  /*9440*/  @P3 STG.E.U16 desc[UR36][R6.64+0x142], R107 ;  /* 0x0001426b06003986 */ /* 0x000fe2000c101524 */
[----:B------:R-:W-:Y:S02]  /*9450*/  ISETP.GT.AND P1, PT, R0, 0xb0, PT ;  /* 0x000000b00000780c */ /* 0x000fe40003f24270 */
[----:B------:R-:W-:Y:S01]  /*9460*/  F2FP.BF16.F32.PACK_AB R109, RZ, R109 ;  /* 0x0000006dff6d723e */ /* 0x000fe200000010ff */
[----:B------:R-:W-:Y:S01]  /*9470*/  @P4 STG.E.U16 desc[UR36][R4.64+0x150], R108 ;  /* 0x0001506c04004986 */ /* 0x000fe2000c101524 */
[----:B------:R-:W-:-:S02]  /*9480*/  ISETP.GT.AND P3, PT, R3, 0x8, P0 ;  /* 0x000000080300780c */ /* 0x000fc40000764270 */
[----:B------:R-:W-:Y:S01]  /*9490*/  ISETP.GT.AND P0, PT, R0, 0xb1, PT ;  /* 0x000000b10000780c */ /* 0x000fe20003f04270 */
[----:B------:R-:W-:Y:S01]  /*94a0*/  @P5 STG.E.U16 desc[UR36][R4.64+0x152], R109 ;  /* 0x0001526d04005986 */ /* 0x000fe2000c101524 */
[C---:B------:R-:W-:Y:S02]  /*94b0*/  ISETP.GT.AND P4, PT, R3.reuse, RZ, P1 ;  /* 0x000000ff0300720c */ /* 0x040fe40000f84270 */
[----:B------:R-:W-:Y:S02]  /*94c0*/  F2FP.BF16.F32.PACK_AB R110, RZ, R110 ;  /* 0x0000006eff6e723e */ /* 0x000fe400000010ff */
[----:B------:R-:W-:Y:S02]  /*94d0*/  ISETP.GT.AND P5, PT, R3, RZ, P0 ;  /* 0x000000ff0300720c */ /* 0x000fe400007a4270 */
[----:B------:R-:W-:Y:S01]  /*94e0*/  F2FP.BF16.F32.PACK_AB R111, RZ, R111 ;  /* 0x0000006fff6f723e */ /* 0x000fe200000010ff */
[----:B------:R-:W-:Y:S01]  /*94f0*/  @P2 STG.E.U16 desc[UR36][R6.64+0x150], R110 ;  /* 0x0001506e06002986 */ /* 0x000fe2000c101524 */
[----:B------:R-:W-:-:S02]  /*9500*/  F2FP.BF16.F32.PACK_AB R112, RZ, R112 ;  /* 0x00000070ff70723e */ /* 0x000fc400000010ff */
[C---:B------:R-:W-:Y:S01]  /*9510*/  ISETP.GT.AND P2, PT, R3.reuse, 0x8, P1 ;  /* 0x000000080300780c */ /* 0x040fe20000f44270 */
[----:B------:R-:W-:Y:S01]  /*9520*/  @P3 STG.E.U16 desc[UR36][R6.64+0x152], R111 ;  /* 0x0001526f06003986 */ /* 0x000fe2000c101524 */
[C---:B------:R-:W-:Y:S02]  /*9530*/  ISETP.GT.AND P1, PT, R0.reuse, 0xb8, PT ;  /* 0x000000b80000780c */ /* 0x040fe40003f24270 */
[----:B------:R-:W-:Y:S01]  /*9540*/  F2FP.BF16.F32.PACK_AB R113, RZ, R113 ;  /* 0x00000071ff71723e */ /* 0x000fe200000010ff */
[----:B------:R-:W-:Y:S01]  /*9550*/  @P4 STG.E.U16 desc[UR36][R4.64+0x160], R112 ;  /* 0x0001607004004986 */ /* 0x000fe2000c101524 */
[C---:B------:R-:W-:Y:S02]  /*9560*/  ISETP.GT.AND P3, PT, R3.reuse, 0x8, P0 ;  /* 0x000000080300780c */ /* 0x040fe40000764270 */
[----:B------:R-:W-:Y:S01]  /*9570*/  ISETP.GT.AND P0, PT, R0, 0xb9, PT ;  /* 0x000000b90000780c */ /* 0x000fe20003f04270 */
[----:B------:R-:W-:Y:S01]  /*9580*/  @P5 STG.E.U16 desc[UR36][R4.64+0x162], R113 ;  /* 0x0001627104005986 */ /* 0x000fe2000c101524 */
[----:B------:R-:W-:-:S02]  /*9590*/  ISETP.GT.AND P4, PT, R3, RZ, P1 ;  /* 0x000000ff0300720c */ /* 0x000fc40000f84270 */
[----:B------:R-:W-:Y:S02]  /*95a0*/  F2FP.BF16.F32.PACK_AB R114, RZ, R114 ;  /* 0x00000072ff72723e */ /* 0x000fe400000010ff */
[C---:B------:R-:W-:Y:S02]  /*95b0*/  ISETP.GT.AND P5, PT, R3.reuse, RZ, P0 ;  /* 0x000000ff0300720c */ /* 0x040fe400007a4270 */
[----:B------:R-:W-:Y:S01]  /*95c0*/  F2FP.BF16.F32.PACK_AB R115, RZ, R115 ;  /* 0x00000073ff73723e */ /* 0x000fe200000010ff */
[----:B------:R-:W-:Y:S01]  /*95d0*/  @P2 STG.E.U16 desc[UR36][R6.64+0x160], R114 ;  /* 0x0001607206002986 */ /* 0x000fe2000c101524 */
[----:B------:R-:W-:Y:S02]  /*95e0*/  F2FP.BF16.F32.PACK_AB R116, RZ, R116 ;  /* 0x00000074ff74723e */ /* 0x000fe400000010ff */
        /* <DEDUP_REMOVED lines=65> */
[----:B------:R-:W-:Y:S02]  /*9a00*/  ISETP.GT.AND P5, PT, R3, RZ, P0 ;  /* 0x000000ff0300720c */ /* 0x000fe400007a4270 */
[----:B------:R-:W-:Y:S02]  /*9a10*/  F2FP.BF16.F32.PACK_AB R134, RZ, R134 ;  /* 0x00000086ff86723e */ /* 0x000fe400000010ff */
[----:B------:R-:W-:Y:S02]  /*9a20*/  F2FP.BF16.F32.PACK_AB R135, RZ, R135 ;  /* 0x00000087ff87723e */ /* 0x000fe400000010ff */
[----:B------:R-:W-:Y:S01]  /*9a30*/  F2FP.BF16.F32.PACK_AB R136, RZ, R136 ;  /* 0x00000088ff88723e */ /* 0x000fe200000010ff */
[----:B------:R-:W-:Y:S01]  /*9a40*/  @P2 STG.E.U16 desc[UR36][R6.64+0x1b0], R134 ;  /* 0x0001b08606002986 */ /* 0x000fe2000c101524 */
[----:B------:R-:W-:-:S02]  /*9a50*/  F2FP.BF16.F32.PACK_AB R137, RZ, R137 ;  /* 0x00000089ff89723e */ /* 0x000fc400000010ff */
[C---:B------:R-:W-:Y:S01]  /*9a60*/  ISETP.GT.AND P1, PT, R3.reuse, 0x8, P1 ;  /* 0x000000080300780c */ /* 0x040fe20000f24270 */
[----:B------:R-:W-:Y:S01]  /*9a70*/  @P3 STG.E.U16 desc[UR36][R6.64+0x1b2], R135 ;  /* 0x0001b28706003986 */ /* 0x000fe2000c101524 */
[C---:B------:R-:W-:Y:S02]  /*9a80*/  ISETP.GT.AND P2, PT, R3.reuse, 0x8, P0 ;  /* 0x000000080300780c */ /* 0x040fe40000744270 */
[C---:B------:R-:W-:Y:S01]  /*9a90*/  ISETP.GT.AND P0, PT, R0.reuse, 0xe9, PT ;  /* 0x000000e90000780c */ /* 0x040fe20003f04270 */
[----:B------:R-:W-:Y:S01]  /*9aa0*/  @P4 STG.E.U16 desc[UR36][R4.64+0x1c0], R136 ;  /* 0x0001c08804004986 */ /* 0x000fe2000c101524 */
[----:B------:R-:W-:Y:S02]  /*9ab0*/  ISETP.GT.AND P4, PT, R0, 0xe8, PT ;  /* 0x000000e80000780c */ /* 0x000fe40003f84270 */
[----:B------:R-:W-:Y:S01]  /*9ac0*/  F2FP.BF16.F32.PACK_AB R138, RZ, R138 ;  /* 0x0000008aff8a723e */ /* 0x000fe200000010ff */
[----:B------:R-:W-:Y:S01]  /*9ad0*/  @P5 STG.E.U16 desc[UR36][R4.64+0x1c2], R137 ;  /* 0x0001c28904005986 */ /* 0x000fe2000c101524 */
[----:B------:R-:W-:-:S02]  /*9ae0*/  ISETP.GT.AND P5, PT, R3, RZ, P4 ;  /* 0x000000ff0300720c */ /* 0x000fc400027a4270 */
[----:B------:R-:W-:Y:S01]  /*9af0*/  F2FP.BF16.F32.PACK_AB R139, RZ, R139 ;  /* 0x0000008bff8b723e */ /* 0x000fe200000010ff */
[----:B------:R-:W-:Y:S01]  /*9b00*/  @P1 STG.E.U16 desc[UR36][R6.64+0x1c0], R138 ;  /* 0x0001c08a06001986 */ /* 0x000fe2000c101524 */
[----:B------:R-:W-:Y:S02]  /*9b10*/  F2FP.BF16.F32.PACK_AB R140, RZ, R140 ;  /* 0x0000008cff8c723e */ /* 0x000fe400000010ff */
[C---:B------:R-:W-:Y:S01]  /*9b20*/  ISETP.GT.AND P3, PT, R3.reuse, RZ, P0 ;  /* 0x000000ff0300720c */ /* 0x040fe20000764270 */
[----:B------:R-:W-:Y:S01]  /*9b30*/  @P2 STG.E.U16 desc[UR36][R6.64+0x1c2], R139 ;  /* 0x0001c28b06002986 */ /* 0x000fe2000c101524 */
[C---:B------:R-:W-:Y:S02]  /*9b40*/  ISETP.GT.AND P4, PT, R3.reuse, 0x8, P4 ;  /* 0x000000080300780c */ /* 0x040fe40002784270 */
[----:B------:R-:W-:Y:S02]  /*9b50*/  F2FP.BF16.F32.PACK_AB R141, RZ, R141 ;  /* 0x0000008dff8d723e */ /* 0x000fe400000010ff */
[----:B------:R-:W-:Y:S01]  /*9b60*/  F2FP.BF16.F32.PACK_AB R142, RZ, R142 ;  /* 0x0000008eff8e723e */ /* 0x000fe200000010ff */
[----:B------:R-:W-:Y:S01]  /*9b70*/  @P5 STG.E.U16 desc[UR36][R4.64+0x1d0], R140 ;  /* 0x0001d08c04005986 */ /* 0x000fe2000c101524 */
[----:B------:R-:W-:-:S02]  /*9b80*/  ISETP.GT.AND P5, PT, R3, 0x8, P0 ;  /* 0x000000080300780c */ /* 0x000fc400007a4270 */
[----:B------:R-:W-:Y:S02]  /*9b90*/  F2FP.BF16.F32.PACK_AB R143, RZ, R143 ;  /* 0x0000008fff8f723e */ /* 0x000fe400000010ff */
[C---:B------:R-:W-:Y:S01]  /*9ba0*/  ISETP.GT.AND P0, PT, R0.reuse, 0xf1, PT ;  /* 0x000000f10000780c */ /* 0x040fe20003f04270 */
[----:B------:R-:W-:Y:S01]  /*9bb0*/  @P3 STG.E.U16 desc[UR36][R4.64+0x1d2], R141 ;  /* 0x0001d28d04003986 */ /* 0x000fe2000c101524 */
[----:B------:R-:W-:Y:S02]  /*9bc0*/  ISETP.GT.AND P3, PT, R0, 0xf0, PT ;  /* 0x000000f00000780c */ /* 0x000fe40003f64270 */
[----:B------:R-:W-:Y:S01]  /*9bd0*/  F2FP.BF16.F32.PACK_AB R144, RZ, R144 ;  /* 0x00000090ff90723e */ /* 0x000fe200000010ff */
[----:B------:R-:W-:Y:S01]  /*9be0*/  @P4 STG.E.U16 desc[UR36][R6.64+0x1d0], R142 ;  /* 0x0001d08e06004986 */ /* 0x000fe2000c101524 */
[C---:B------:R-:W-:Y:S02]  /*9bf0*/  ISETP.GT.AND P4, PT, R3.reuse, RZ, P3 ;  /* 0x000000ff0300720c */ /* 0x040fe40001f84270 */
[C---:B------:R-:W-:Y:S01]  /*9c00*/  ISETP.GT.AND P3, PT, R3.reuse, 0x8, P3 ;  /* 0x000000080300780c */ /* 0x040fe20001f64270 */
[----:B------:R-:W-:Y:S01]  /*9c10*/  @P5 STG.E.U16 desc[UR36][R6.64+0x1d2], R143 ;  /* 0x0001d28f06005986 */ /* 0x000fe2000c101524 */
[----:B------:R-:W-:-:S02]  /*9c20*/  ISETP.GT.AND P5, PT, R3, RZ, P0 ;  /* 0x000000ff0300720c */ /* 0x000fc400007a4270 */
[----:B------:R-:W-:Y:S02]  /*9c30*/  F2FP.BF16.F32.PACK_AB R145, RZ, R145 ;  /* 0x00000091ff91723e */ /* 0x000fe400000010ff */
[C---:B------:R-:W-:Y:S02]  /*9c40*/  ISETP.GT.AND P0, PT, R3.reuse, 0x8, P0 ;  /* 0x000000080300780c */ /* 0x040fe40000704270 */
[C---:B------:R-:W-:Y:S02]  /*9c50*/  ISETP.GT.AND P1, PT, R0.reuse, 0xf9, PT ;  /* 0x000000f90000780c */ /* 0x040fe40003f24270 */
[----:B------:R-:W-:Y:S01]  /*9c60*/  ISETP.GT.AND P2, PT, R0, 0xf8, PT ;  /* 0x000000f80000780c */ /* 0x000fe20003f44270 */
[----:B------:R-:W-:Y:S01]  /*9c70*/  @P4 STG.E.U16 desc[UR36][R4.64+0x1e0], R144 ;  /* 0x0001e09004004986 */ /* 0x000fe2000c101524 */
[C---:B------:R-:W-:Y:S01]  /*9c80*/  ISETP.GT.AND P4, PT, R3.reuse, RZ, P1 ;  /* 0x000000ff0300720c */ /* 0x040fe20000f84270 */
[----:B------:R-:W-:Y:S01]  /*9c90*/  @P3 IMAD.MOV.U32 R2, RZ, RZ, R6 ;  /* 0x000000ffff023224 */ /* 0x000fe200078e0006 */
[C---:B------:R-:W-:Y:S01]  /*9ca0*/  ISETP.GT.AND P1, PT, R3.reuse, 0x8, P1 ;  /* 0x000000080300780c */ /* 0x040fe20000f24270 */
[----:B------:R-:W-:Y:S01]  /*9cb0*/  @P5 STG.E.U16 desc[UR36][R4.64+0x1e2], R145 ;  /* 0x0001e29104005986 */ /* 0x000fe2000c101524 */
[----:B------:R-:W-:-:S02]  /*9cc0*/  ISETP.GT.AND P5, PT, R3, RZ, P2 ;  /* 0x000000ff0300720c */ /* 0x000fc400017a4270 */
[----:B------:R-:W-:Y:S01]  /*9cd0*/  ISETP.GT.AND P2, PT, R3, 0x8, P2 ;  /* 0x000000080300780c */ /* 0x000fe20001744270 */
[----:B------:R-:W-:Y:S01]  /*9ce0*/  @P3 IMAD.MOV.U32 R3, RZ, RZ, R7 ;  /* 0x000000ffff033224 */ /* 0x000fe200078e0007 */
[----:B------:R-:W-:Y:S02]  /*9cf0*/  F2FP.BF16.F32.PACK_AB R146, RZ, R146 ;  /* 0x00000092ff92723e */ /* 0x000fe400000010ff */
[----:B------:R-:W-:Y:S02]  /*9d00*/  F2FP.BF16.F32.PACK_AB R147, RZ, R147 ;  /* 0x00000093ff93723e */ /* 0x000fe400000010ff */
[----:B------:R-:W-:Y:S01]  /*9d10*/  F2FP.BF16.F32.PACK_AB R148, RZ, R148 ;  /* 0x00000094ff94723e */ /* 0x000fe200000010ff */
[----:B------:R0:W-:Y:S01]  /*9d20*/  @P3 STG.E.U16 desc[UR36][R2.64+0x1e0], R146 ;  /* 0x0001e09202003986 */ /* 0x0001e2000c101524 */
[----:B------:R-:W-:Y:S02]  /*9d30*/  F2FP.BF16.F32.PACK_AB R149, RZ, R149 ;  /* 0x00000095ff95723e */ /* 0x000fe400000010ff */
[----:B------:R-:W-:-:S02]  /*9d40*/  F2FP.BF16.F32.PACK_AB R150, RZ, R150 ;  /* 0x00000096ff96723e */ /* 0x000fc400000010ff */
[----:B------:R-:W-:Y:S01]  /*9d50*/  F2FP.BF16.F32.PACK_AB R151, RZ, R151 ;  /* 0x00000097ff97723e */ /* 0x000fe200000010ff */
[----:B0-----:R-:W-:Y:S02]  /*9d60*/  @P0 IMAD.MOV.U32 R2, RZ, RZ, R6 ;  /* 0x000000ffff020224 */ /* 0x001fe400078e0006 */
[----:B------:R-:W-:-:S05]  /*9d70*/  @P0 IMAD.MOV.U32 R3, RZ, RZ, R7 ;  /* 0x000000ffff030224 */ /* 0x000fca00078e0007 */
[----:B------:R0:W-:Y:S02]  /*9d80*/  @P0 STG.E.U16 desc[UR36][R2.64+0x1e2], R147 ;  /* 0x0001e29302000986 */ /* 0x0001e4000c101524 */
[----:B0-----:R-:W-:Y:S02]  /*9d90*/  @P5 IMAD.MOV.U32 R2, RZ, RZ, R4 ;  /* 0x000000ffff025224 */ /* 0x001fe400078e0004 */
[----:B------:R-:W-:-:S05]  /*9da0*/  @P5 IMAD.MOV.U32 R3, RZ, RZ, R5 ;  /* 0x000000ffff035224 */ /* 0x000fca00078e0005 */
[----:B------:R0:W-:Y:S04]  /*9db0*/  @P5 STG.E.U16 desc[UR36][R2.64+0x1f0], R148 ;  /* 0x0001f09402005986 */ /* 0x0001e8000c101524 */
[----:B------:R1:W-:Y:S01]  /*9dc0*/  @P4 STG.E.U16 desc[UR36][R4.64+0x1f2], R149 ;  /* 0x0001f29504004986 */ /* 0x0003e2000c101524 */
[----:B0-----:R-:W-:Y:S02]  /*9dd0*/  @P2 IMAD.MOV.U32 R2, RZ, RZ, R6 ;  /* 0x000000ffff022224 */ /* 0x001fe400078e0006 */
[----:B------:R-:W-:-:S05]  /*9de0*/  @P2 IMAD.MOV.U32 R3, RZ, RZ, R7 ;  /* 0x000000ffff032224 */ /* 0x000fca00078e0007 */
[----:B------:R1:W-:Y:S04]  /*9df0*/  @P2 STG.E.U16 desc[UR36][R2.64+0x1f0], R150 ;  /* 0x0001f09602002986 */ /* 0x0003e8000c101524 */
[----:B------:R1:W-:Y:S02]  /*9e00*/  @P1 STG.E.U16 desc[UR36][R6.64+0x1f2], R151 ;  /* 0x0001f29706001986 */ /* 0x0003e4000c101524 */
.L_x_291:
[----:B------:R-:W-:Y:S05]  /*9e10*/  BSYNC B0 ;  /* 0x0000000000007941 */ /* 0x000fea0003800000 */
.L_x_37:
[----:B01----:R-:W2:Y:S01]  /*9e20*/  LDL.64 R2, [R1] ;  /* 0x0000000001027983 */ /* 0x003ea20000100a00 */
[----:B------:R-:W-:Y:S01]  /*9e30*/  ULDC.64 UR4, c[0x0][0x650] ;  /* 0x0001940000047ab9 */ /* 0x000fe20000000a00 */
[----:B------:R0:W-:Y:S01]  /*9e40*/  SYNCS.ARRIVE.TRANS64.A1T0 RZ, [R162+UR45], RZ ;  /* 0x000000ffa2ff79a7 */ /* 0x0001e2000810002d */
[----:B------:R-:W-:Y:S01]  /*9e50*/  PRMT R0, RZ, 0x7610, R0 ;  /* 0x00007610ff007816 */ /* 0x000fe20000000000 */
[----:B-----5:R-:W-:Y:S02]  /*9e60*/  IMAD.MOV.U32 R19, RZ, RZ, -0x1 ;  /* 0xffffffffff137424 */ /* 0x020fe400078e00ff */
[----:B------:R-:W-:Y:S01]  /*9e70*/  IMAD.MOV.U32 R22, RZ, RZ, -0x1 ;  /* 0xffffffffff167424 */ /* 0x000fe200078e00ff */
[----:B--2---:R-:W-:-:S04]  /*9e80*/  LEA R18, P0, R2, R18, 0x1 ;  /* 0x0000001202127211 */ /* 0x004fc800078008ff */
[----:B------:R-:W-:Y:S01]  /*9e90*/  LEA.HI.X R17, R2, R17, R23, 0x1, P0 ;  /* 0x0000001102117211 */ /* 0x000fe200000f0c17 */
[----:B------:R-:W-:Y:S01]  /*9ea0*/  IMAD.MOV.U32 R2, RZ, RZ, -0x1 ;  /* 0xffffffffff027424 */ /* 0x000fe200078e00ff */
[----:B------:R-:W-:-:S04]  /*9eb0*/  ISETP.GE.U32.AND P0, PT, R18, UR4, PT ;  /* 0x0000000412007c0c */ /* 0x000fc8000bf06070 */
[----:B------:R-:W-:-:S13]  /*9ec0*/  ISETP.GE.U32.AND.EX P0, PT, R17, UR5, PT, P0 ;  /* 0x0000000511007c0c */ /* 0x000fda000bf06100 */
[----:B0-----:R-:W-:Y:S05]  /*9ed0*/  @P0 BRA `(.L_x_292) ;  /* 0x0000000400700947 */ /* 0x001fea0003800000 */
[----:B------:R-:W0:Y:S01]  /*9ee0*/  S2R R10, SR_CTAID.X ;  /* 0x00000000000a7919 */ /* 0x000e220000002500 */
[----:B------:R-:W1:Y:S01]  /*9ef0*/  LDC.64 R8, c[0x0][0x628] ;  /* 0x00018a00ff087b82 */ /* 0x000e620000000a00 */
[----:B------:R-:W-:Y:S01]  /*9f00*/  ULDC UR4, c[0x0][0x150] ;  /* 0x0000540000047ab9 */ /* 0x000fe20000000800 */
[----:B---34-:R-:W-:Y:S01]  /*9f10*/  IMAD.MOV.U32 R6, RZ, RZ, R18 ;  /* 0x000000ffff067224 */ /* 0x018fe200078e0012 */
[----:B------:R-:W2:Y:S01]  /*9f20*/  S2R R20, SR_CTAID.Y ;  /* 0x0000000000147919 */ /* 0x000ea20000002600 */
[----:B------:R-:W-:-:S04]  /*9f30*/  IMAD.MOV.U32 R7, RZ, RZ, R17 ;  /* 0x000000ffff077224 */ /* 0x000fc800078e0011 */
[----:B------:R-:W3:Y:S08]  /*9f40*/  LDC R15, c[0x0][0x144] ;  /* 0x00005100ff0f7b82 */ /* 0x000ef00000000800 */
[----:B------:R-:W4:Y:S08]  /*9f50*/  LDC R0, c[0x0][0x630] ;  /* 0x00018c00ff007b82 */ /* 0x000f300000000800 */
[----:B------:R-:W2:Y:S01]  /*9f60*/  LDC.64 R12, c[0x0][0x620] ;  /* 0x00018800ff0c7b82 */ /* 0x000ea20000000a00 */
[----:B-1----:R-:W-:-:S04]  /*9f70*/  ISETP.NE.U32.AND P0, PT, R8, RZ, PT ;  /* 0x000000ff0800720c */ /* 0x002fc80003f05070 */
[----:B------:R-:W-:Y:S02]  /*9f80*/  ISETP.NE.AND.EX P0, PT, R9, RZ, PT, P0 ;  /* 0x000000ff0900720c */ /* 0x000fe40003f05300 */
[----:B0-----:R-:W-:-:S05]  /*9f90*/  I2FP.F32.U32 R2, R10 ;  /* 0x0000000a00027245 */ /* 0x001fca0000201000 */
[----:B------:R-:W-:-:S04]  /*9fa0*/  FMUL R2, R2, UR4 ;  /* 0x0000000402027c20 */ /* 0x000fc80008400000 */
[----:B------:R0:W1:Y:S02]  /*9fb0*/  F2I.U32.TRUNC.NTZ R14, R2 ;  /* 0x00000002000e7305 */ /* 0x000064000020f000 */
[----:B---34-:R-:W-:Y:S05]  /*9fc0*/  @!P0 BRA `(.L_x_293) ;  /* 0x0000000000288947 */ /* 0x018fea0003800000 */
[----:B------:R-:W3:Y:S02]  /*9fd0*/  LDC R3, c[0x0][0x634] ;  /* 0x00018d00ff037b82 */ /* 0x000ee40000000800 */
[----:B---3--:R-:W-:-:S05]  /*9fe0*/  IADD3 R7, P0, R18, R3, RZ ;  /* 0x0000000312077210 */ /* 0x008fca0007f1e0ff */
[----:B------:R-:W-:-:S04]  /*9ff0*/  IMAD.X R11, RZ, RZ, R17, P0 ;  /* 0x000000ffff0b7224 */ /* 0x000fc800000e0611 */
[----:B0-----:R-:W-:-:S04]  /*a000*/  IMAD.WIDE.U32 R2, R11, R8, RZ ;  /* 0x000000080b027225 */ /* 0x001fc800078e00ff */
[----:B------:R-:W-:-:S04]  /*a010*/  IMAD.WIDE.U32 R4, P0, R7, R9, R2 ;  /* 0x0000000907047225 */ /* 0x000fc80007800002 */
[----:B------:R-:W-:-:S04]  /*a020*/  IMAD.WIDE.U32 R2, R7, R8, RZ ;  /* 0x0000000807027225 */ /* 0x000fc800078e00ff */
[----:B------:R-:W-:Y:S01]  /*a030*/  IMAD.X R7, RZ, RZ, RZ, P0 ;  /* 0x000000ffff077224 */ /* 0x000fe200000e06ff */
[----:B------:R-:W-:Y:S01]  /*a040*/  IADD3 RZ, P0, R3, R4, RZ ;  /* 0x0000000403ff7210 */ /* 0x000fe20007f1e0ff */
[----:B------:R-:W-:-:S04]  /*a050*/  IMAD.MOV.U32 R6, RZ, RZ, R5 ;  /* 0x000000ffff067224 */ /* 0x000fc800078e0005 */
[----:B------:R-:W-:-:S08]  /*a060*/  IMAD.WIDE.U32.X R6, R11, R9, R6, P0 ;  /* 0x000000090b067225 */ /* 0x000fd000000e0406 */
.L_x_293:
[----:B------:R-:W3:Y:S01]  /*a070*/  LDC.64 R26, c[0x0][0x640] ;  /* 0x00019000ff1a7b82 */ /* 0x000ee20000000a00 */
[-C--:B------:R-:W-:Y:S01]  /*a080*/  SHF.R.U64 R11, R6, R0.reuse, R7 ;  /* 0x00000000060b7219 */ /* 0x080fe20000001207 */
[----:B------:R-:W-:Y:S01]  /*a090*/  IMAD.MOV.U32 R19, RZ, RZ, R17 ;  /* 0x000000ffff137224 */ /* 0x000fe200078e0011 */
[----:B------:R-:W-:Y:S01]  /*a0a0*/  SHF.R.U32.HI R0, RZ, R0, R7 ;  /* 0x00000000ff007219 */ /* 0x000fe20000011607 */
[----:B-1----:R-:W-:Y:S01]  /*a0b0*/  IMAD.MOV R14, RZ, RZ, -R14 ;  /* 0x000000ffff0e7224 */ /* 0x002fe200078e0a0e */
[----:B------:R-:W-:Y:S01]  /*a0c0*/  IADD3 R5, P0, RZ, -R11, RZ ;  /* 0x8000000bff057210 */ /* 0x000fe20007f1e0ff */
[----:B------:R-:W-:Y:S01]  /*a0d0*/  ULDC UR4, c[0x0][0x154] ;  /* 0x0000550000047ab9 */ /* 0x000fe20000000800 */
[----:B------:R-:W-:Y:S01]  /*a0e0*/  IMAD.MOV.U32 R7, RZ, RZ, 0x1 ;  /* 0x00000001ff077424 */ /* 0x000fe200078e00ff */
[----:B------:R-:W1:Y:S01]  /*a0f0*/  LDC R4, c[0x0][0x618] ;  /* 0x00018600ff047b82 */ /* 0x000e620000000800 */
[----:B------:R-:W-:Y:S02]  /*a100*/  IMAD R22, R15, R14, R10 ;  /* 0x0000000e0f167224 */ /* 0x000fe400078e020a */
[----:B------:R-:W-:-:S04]  /*a110*/  IMAD.X R3, RZ, RZ, ~R0, P0 ;  /* 0x000000ffff037224 */ /* 0x000fc800000e0e00 */
[-C--:B--2---:R-:W-:Y:S01]  /*a120*/  IMAD R0, R3, R12.reuse, RZ ;  /* 0x0000000c03007224 */ /* 0x084fe200078e02ff */
[----:B------:R-:W2:Y:S01]  /*a130*/  LDC R6, c[0x0][0x608] ;  /* 0x00018200ff067b82 */ /* 0x000ea20000000800 */
[----:B0-----:R-:W-:-:S04]  /*a140*/  IMAD.WIDE.U32 R2, R5, R12, R18 ;  /* 0x0000000c05027225 */ /* 0x001fc800078e0012 */
[----:B------:R-:W-:Y:S01]  /*a150*/  IMAD R5, R5, R13, R0 ;  /* 0x0000000d05057224 */ /* 0x000fe200078e0200 */
[----:B------:R-:W-:Y:S02]  /*a160*/  I2FP.F32.U32 R0, R20 ;  /* 0x0000001400007245 */ /* 0x000fe40000201000 */
[----:B------:R-:W0:Y:S01]  /*a170*/  LDC R24, c[0x0][0x658] ;  /* 0x00019600ff187b82 */ /* 0x000e220000000800 */
[----:B------:R-:W-:Y:S01]  /*a180*/  IMAD.IADD R3, R3, 0x1, R5 ;  /* 0x0000000103037824 */ /* 0x000fe200078e0205 */
[----:B---3--:R-:W-:Y:S01]  /*a190*/  ISETP.NE.U32.AND P0, PT, R26, RZ, PT ;  /* 0x000000ff1a00720c */ /* 0x008fe20003f05070 */
[----:B------:R-:W-:Y:S01]  /*a1a0*/  FMUL R0, R0, UR4 ;  /* 0x0000000400007c20 */ /* 0x000fe20008400000 */
[----:B------:R-:W-:Y:S02]  /*a1b0*/  IMAD.MOV.U32 R5, RZ, RZ, -0x1 ;  /* 0xffffffffff057424 */ /* 0x000fe400078e00ff */
[----:B------:R-:W-:Y:S01]  /*a1c0*/  ISETP.NE.AND.EX P0, PT, R27, RZ, PT, P0 ;  /* 0x000000ff1b00720c */ /* 0x000fe20003f05300 */
[----:B------:R3:W4:Y:S01]  /*a1d0*/  F2I.U32.TRUNC.NTZ R12, R0 ;  /* 0x00000000000c7305 */ /* 0x000722000020f000 */
[----:B------:R-:W3:Y:S01]  /*a1e0*/  LDC R15, c[0x0][0x148] ;  /* 0x00005200ff0f7b82 */ /* 0x000ee20000000800 */
[----:B-1----:R-:W-:-:S02]  /*a1f0*/  SHF.R.U64 R10, R2, R4, R3 ;  /* 0x00000004020a7219 */ /* 0x002fc40000001203 */
[----:B------:R-:W-:-:S05]  /*a200*/  SHF.R.U32.HI R3, RZ, R4, R3 ;  /* 0x00000004ff037219 */ /* 0x000fca0000011603 */
[----:B------:R-:W1:Y:S01]  /*a210*/  LDC R14, c[0x0][0x600] ;  /* 0x00018000ff0e7b82 */ /* 0x000e620000000800 */
[-CC-:B--2---:R-:W-:Y:S02]  /*a220*/  SHF.R.U64 R8, R10, R6.reuse, R3.reuse ;  /* 0x000000060a087219 */ /* 0x184fe40000001203 */
[----:B------:R-:W-:-:S05]  /*a230*/  SHF.R.U32.HI R3, RZ, R6, R3 ;  /* 0x00000006ff037219 */ /* 0x000fca0000011603 */
[----:B------:R-:W2:Y:S01]  /*a240*/  LDC R21, c[0x0][0x648] ;  /* 0x00019200ff157b82 */ /* 0x000ea20000000800 */
[-CC-:B0-----:R-:W-:Y:S02]  /*a250*/  SHF.R.U64 R13, R8, R24.reuse, R3.reuse ;  /* 0x00000018080d7219 */ /* 0x181fe40000001203 */
[-C--:B------:R-:W-:Y:S02]  /*a260*/  SHF.L.U32 R5, R5, R24.reuse, RZ ;  /* 0x0000001805057219 */ /* 0x080fe400000006ff */
[-C--:B------:R-:W-:Y:S01]  /*a270*/  SHF.R.U32.HI R3, RZ, R24.reuse, R3 ;  /* 0x00000018ff037219 */ /* 0x080fe20000011603 */
[----:B------:R-:W-:Y:S01]  /*a280*/  IMAD.MOV.U32 R2, RZ, RZ, R13 ;  /* 0x000000ffff027224 */ /* 0x000fe200078e000d */
[----:B------:R-:W-:Y:S01]  /*a290*/  SHF.L.U32 R24, R7, R24, RZ ;  /* 0x0000001807187219 */ /* 0x000fe200000006ff */
[----:B------:R-:W0:Y:S01]  /*a2a0*/  LDC R25, c[0x0][0x638] ;  /* 0x00018e00ff197b82 */ /* 0x000e220000000800 */
[----:B------:R-:W-:-:S07]  /*a2b0*/  LOP3.LUT R19, RZ, R5, RZ, 0x33, !PT ;  /* 0x00000005ff137212 */ /* 0x000fce00078e33ff */
[----:B------:R-:W0:Y:S01]  /*a2c0*/  LDC R28, c[0x0][0x610] ;  /* 0x00018400ff1c7b82 */ /* 0x000e220000000800 */
[----:B----4-:R-:W-:Y:S05]  /*a2d0*/  @!P0 BRA `(.L_x_294) ;  /* 0x0000000000288947 */ /* 0x010fea0003800000 */
[----:B---3--:R-:W3:Y:S02]  /*a2e0*/  LDC R0, c[0x0][0x64c] ;  /* 0x00019300ff007b82 */ /* 0x008ee40000000800 */
[----:B---3--:R-:W-:-:S05]  /*a2f0*/  IADD3 R7, P0, R13, R0, RZ ;  /* 0x000000000d077210 */ /* 0x008fca0007f1e0ff */
        /* <DEDUP_REMOVED lines=8> */
.L_x_294:
[----:B------:R-:W4:Y:S01]  /*a380*/  LDC R4, c[0x0][0x65c] ;  /* 0x00019700ff047b82 */ /* 0x000f220000000800 */
[----:B--23--:R-:W-:Y:S01]  /*a390*/  SHF.R.U64 R0, R2, R21, R3 ;  /* 0x0000001502007219 */ /* 0x00cfe20000001203 */
[----:B-1----:R-:W-:Y:S01]  /*a3a0*/  VIADD R3, R14, 0xffffffff ;  /* 0xffffffff0e037836 */ /* 0x002fe20000000000 */
[----:B------:R-:W-:Y:S01]  /*a3b0*/  LOP3.LUT R19, R8, R19, RZ, 0xc0, !PT ;  /* 0x0000001308137212 */ /* 0x000fe200078ec0ff */
[----:B------:R-:W-:Y:S02]  /*a3c0*/  IMAD.MOV R12, RZ, RZ, -R12 ;  /* 0x000000ffff0c7224 */ /* 0x000fe400078e0a0c */
[----:B------:R-:W-:Y:S01]  /*a3d0*/  IMAD.MOV R2, RZ, RZ, -R0 ;  /* 0x000000ffff027224 */ /* 0x000fe200078e0a00 */
[----:B------:R-:W-:Y:S01]  /*a3e0*/  LOP3.LUT R3, R10, R3, RZ, 0xc0, !PT ;  /* 0x000000030a037212 */ /* 0x000fe200078ec0ff */
[----:B------:R-:W-:Y:S02]  /*a3f0*/  IMAD R19, R24, R0, R19 ;  /* 0x0000000018137224 */ /* 0x000fe400078e0213 */
[----:B0-----:R-:W-:-:S04]  /*a400*/  IMAD R0, R2, R25, R13 ;  /* 0x0000001902007224 */ /* 0x001fc800078e020d */
[----:B------:R-:W-:Y:S01]  /*a410*/  IMAD R2, R0, R14, R3 ;  /* 0x0000000e00027224 */ /* 0x000fe200078e0203 */
[----:B----4-:R-:W-:Y:S01]  /*a420*/  ISETP.NE.AND P0, PT, R4, 0x1, PT ;  /* 0x000000010400780c */ /* 0x010fe20003f05270 */
[----:B------:R-:W-:-:S05]  /*a430*/  IMAD.MOV.U32 R4, RZ, RZ, 0x1 ;  /* 0x00000001ff047424 */ /* 0x000fca00078e00ff */
[----:B------:R-:W-:-:S07]  /*a440*/  PRMT R0, R4, 0x7610, R0 ;  /* 0x0000761004007816 */ /* 0x000fce0000000000 */
[----:B------:R-:W-:-:S04]  /*a450*/  @P0 IMAD R22, R15, R12, R20 ;  /* 0x0000000c0f160224 */ /* 0x000fc800078e0214 */
[----:B------:R-:W-:-:S05]  /*a460*/  IMAD R19, R19, R28, R22 ;  /* 0x0000001c13137224 */ /* 0x000fca00078e0216 */
[----:B------:R-:W-:Y:S02]  /*a470*/  SEL R22, R2, R19, !P0 ;  /* 0x0000001302167207 */ /* 0x000fe40004000000 */
[----:B------:R-:W-:Y:S01]  /*a480*/  SEL R19, R19, R2, !P0 ;  /* 0x0000000213137207 */ /* 0x000fe20004000000 */
[----:B------:R-:W-:-:S07]  /*a490*/  IMAD.MOV.U32 R2, RZ, RZ, R11 ;  /* 0x000000ffff027224 */ /* 0x000fce00078e000b */
.L_x_292:
[----:B------:R-:W-:Y:S02]  /*a4a0*/  LOP3.LUT P0, RZ, R0, 0xff, RZ, 0xc0, !PT ;  /* 0x000000ff00ff7812 */ /* 0x000fe4000780c0ff */
[----:B------:R-:W-:-:S11]  /*a4b0*/  LOP3.LUT R175, R175, 0x1, RZ, 0x3c, !PT ;  /* 0x00000001afaf7812 */ /* 0x000fd600078e3cff */
[----:B------:R-:W-:Y:S05]  /*a4c0*/  @P0 BRA `(.L_x_295) ;  /* 0xffffff7000b40947 */ /* 0x000fea000383ffff */
[----:B------:R-:W-:Y:S05]  /*a4d0*/  EXIT ;  /* 0x000000000000794d */ /* 0x000fea0003800000 */
.L_x_18:
[----:B------:R-:W-:-:S08]  /*a4e0*/  ISETP.NE.AND P0, PT, R5, RZ, PT ;  /* 0x000000ff0500720c */ /* 0x000fd00003f05270 */
[----:B0-----:R-:W0:-:S00]  /*a4f0*/  USETMAXREG.DEALLOC.CTAPOOL 0x28 ;  /* 0x00000028000079c8 */ /* 0x001e0000080e0500 */
[----:B------:R-:W-:Y:S05]  /*a500*/  @P0 EXIT ;  /* 0x000000000000094d */ /* 0x000fea0003800000 */
[----:B0-----:R-:W-:Y:S01]  /*a510*/  LOP3.LUT P0, RZ, R8, 0xff, RZ, 0xc0, !PT ;  /* 0x000000ff08ff7812 */ /* 0x001fe2000780c0ff */
[----:B------:R-:W-:Y:S02]  /*a520*/  IMAD.MOV.U32 R0, RZ, RZ, 0x1 ;  /* 0x00000001ff007424 */ /* 0x000fe400078e00ff */
[----:B------:R-:W-:-:S10]  /*a530*/  IMAD.MOV.U32 R8, RZ, RZ, RZ ;  /* 0x000000ffff087224 */ /* 0x000fd400078e00ff */
[----:B------:R-:W-:Y:S05]  /*a540*/  @!P0 BRA `(.L_x_296) ;  /* 0x0000000c003c8947 */ /* 0x000fea0003800000 */
[----:B------:R-:W0:Y:S01]  /*a550*/  S2R R7, SR_CgaCtaId ;  /* 0x0000000000077919 */ /* 0x000e220000008800 */
[----:B------:R-:W-:Y:S01]  /*a560*/  LOP3.LUT P0, RZ, R4, 0x1f, RZ, 0xc0, !PT ;  /* 0x0000001f04ff7812 */ /* 0x000fe2000780c0ff */
[----:B------:R-:W-:Y:S01]  /*a570*/  ULDC UR5, c[0x0][0x658] ;  /* 0x0001960000057ab9 */ /* 0x000fe20000000800 */
[----:B------:R-:W-:Y:S01]  /*a580*/  UMOV UR6, 0xffffffff ;  /* 0xffffffff00067882 */ /* 0x000fe20000000000 */
[----:B------:R-:W-:Y:S01]  /*a590*/  BSSY B0, `(.L_x_296) ;  /* 0x00000ca000007945 */ /* 0x000fe20003800000 */
[----:B------:R-:W-:Y:S01]  /*a5a0*/  USHF.L.U32 UR6, UR6, UR5, URZ ;  /* 0x0000000506067299 */ /* 0x000fe2000800063f */
[C---:B------:R-:W-:Y:S01]  /*a5b0*/  ISETP.NE.AND P2, PT, R3.reuse, RZ, PT ;  /* 0x000000ff0300720c */ /* 0x040fe20003f45270 */
[----:B------:R-:W-:Y:S01]  /*a5c0*/  IMAD.MOV.U32 R9, RZ, RZ, 0x1 ;  /* 0x00000001ff097424 */ /* 0x000fe200078e00ff */
[----:B------:R-:W-:Y:S01]  /*a5d0*/  ISETP.NE.OR P0, PT, R3, RZ, !P0 ;  /* 0x000000ff0300720c */ /* 0x000fe20004705670 */
[----:B------:R-:W-:Y:S01]  /*a5e0*/  IMAD.MOV.U32 R0, RZ, RZ, 0x1 ;  /* 0x00000001ff007424 */ /* 0x000fe200078e00ff */
[----:B------:R-:W-:Y:S01]  /*a5f0*/  LOP3.LUT R6, R16, 0x2, RZ, 0xfc, !PT ;  /* 0x0000000210067812 */ /* 0x000fe200078efcff */
[----:B------:R-:W-:Y:S01]  /*a600*/  IMAD.MOV.U32 R8, RZ, RZ, RZ ;  /* 0x000000ffff087224 */ /* 0x000fe200078e00ff */
[----:B------:R-:W-:Y:S01]  /*a610*/  ULDC UR4, c[0x0][0x600] ;  /* 0x0001800000047ab9 */ /* 0x000fe20000000800 */
[----:B------:R-:W-:Y:S01]  /*a620*/  UMOV UR7, 0x1 ;  /* 0x0000000100077882 */ /* 0x000fe20000000000 */
[----:B------:R-:W-:-:S02]  /*a630*/  UIADD3 UR19, UR40, 0x1, URZ ;  /* 0x0000000128137890 */ /* 0x000fc4000fffe03f */
[----:B------:R-:W-:Y:S02]  /*a640*/  UIADD3 UR15, UR4, -0x1, URZ ;  /* 0xffffffff040f7890 */ /* 0x000fe4000fffe03f */
[----:B------:R-:W-:Y:S02]  /*a650*/  USHF.L.U32 UR17, UR7, UR5, URZ ;  /* 0x0000000507117299 */ /* 0x000fe4000800063f */
[----:B------:R-:W-:Y:S01]  /*a660*/  ULOP3.LUT UR16, URZ, UR6, URZ, 0x33, !UPT ;  /* 0x000000063f107292 */ /* 0x000fe2000f8e333f */
[----:B------:R-:W-:Y:S01]  /*a670*/  ULDC.64 UR20, c[0x0][0x198] ;  /* 0x0000660000147ab9 */ /* 0x000fe20000000a00 */
[C---:B0-----:R-:W-:Y:S02]  /*a680*/  IMAD.SHL.U32 R10, R7.reuse, 0x20, RZ ;  /* 0x00000020070a7824 */ /* 0x041fe400078e00ff */
[----:B------:R-:W-:-:S03]  /*a690*/  IMAD.SHL.U32 R7, R7, 0x400, RZ ;  /* 0x0000040007077824 */ /* 0x000fc600078e00ff */
[----:B------:R-:W-:Y:S02]  /*a6a0*/  LOP3.LUT R10, R10, 0xe0, RZ, 0xc0, !PT ;  /* 0x000000e00a0a7812 */ /* 0x000fe400078ec0ff */
[----:B------:R-:W-:-:S07]  /*a6b0*/  LOP3.LUT R7, R7, 0x1c00, RZ, 0xc0, !PT ;  /* 0x00001c0007077812 */ /* 0x000fce00078ec0ff */
.L_x_308:
[----:B------:R-:W-:-:S03]  /*a6c0*/  UMOV UR4, 0xffffffff ;  /* 0xffffffff00047882 */ /* 0x000fc60000000000 */
[----:B------:R-:W-:Y:S05]  /*a6d0*/  BRA.DIV UR4, `(.L_x_297) ;  /* 0x0000001204e87947 */ /* 0x000fea000b800000 */
[----:B------:R-:W-:-:S13]  /*a6e0*/  ELECT P6, URZ, PT ;  /* 0x00000000003f782f */ /* 0x000fda00038c0000 */
.L_x_328:
[----:B------:R-:W0:Y:S01]  /*a6f0*/  LDC R3, c[0x0][0x28c] ;  /* 0x0000a300ff037b82 */ /* 0x000e220000000800 */
[----:B------:R-:W-:Y:S01]  /*a700*/  BSSY B1, `(.L_x_298) ;  /* 0x0000039000017945 */ /* 0x000fe20003800000 */
[----:B0-----:R-:W-:-:S13]  /*a710*/  ISETP.LT.OR P6, PT, R3, 0x1, !P6 ;  /* 0x000000010300780c */ /* 0x001fda00077c1670 */
[----:B------:R-:W-:Y:S05]  /*a720*/  @P6 BRA `(.L_x_299) ;  /* 0x0000000000d86947 */ /* 0x000fea0003800000 */
[----:B------:R-:W-:Y:S02]  /*a730*/  IMAD.SHL.U32 R19, R19, 0x40, RZ ;  /* 0x0000004013137824 */ /* 0x000fe400078e00ff */
[----:B------:R-:W-:Y:S02]  /*a740*/  IMAD R22, R22, 0x100, R10 ;  /* 0x0000010016167824 */ /* 0x000fe400078e020a */
[----:B------:R-:W-:Y:S02]  /*a750*/  IMAD.MOV.U32 R14, RZ, RZ, RZ ;  /* 0x000000ffff0e7224 */ /* 0x000fe400078e00ff */
[----:B------:R-:W-:Y:S02]  /*a760*/  IMAD.U32 R15, RZ, RZ, UR19 ;  /* 0x00000013ff0f7e24 */ /* 0x000fe4000f8e00ff */
[----:B------:R-:W-:Y:S02]  /*a770*/  IMAD.MOV.U32 R3, RZ, RZ, R0 ;  /* 0x000000ffff037224 */ /* 0x000fe400078e0000 */
[----:B------:R-:W-:-:S07]  /*a780*/  IMAD.MOV.U32 R4, RZ, RZ, R8 ;  /* 0x000000ffff047224 */ /* 0x000fce00078e0008 */
.L_x_303:
[----:B------:R-:W0:Y:S01]  /*a790*/  S2R R12, SR_CgaCtaId ;  /* 0x00000000000c7919 */ /* 0x000e220000008800 */
[----:B------:R-:W-:Y:S01]  /*a7a0*/  MOV R5, 0x400 ;  /* 0x0000040000057802 */ /* 0x000fe20000000f00 */
[----:B------:R-:W1:Y:S03]  /*a7b0*/  @!P2 LDC R11, c[0x0][0x500] ;  /* 0x00014000ff0bab82 */ /* 0x000e660000000800 */
[----:B0-----:R-:W-:Y:S02]  /*a7c0*/  LEA R13, R12, R5, 0x18 ;  /* 0x000000050c0d7211 */ /* 0x001fe400078ec0ff */
[----:B------:R-:W-:-:S03]  /*a7d0*/  SHF.L.U32 R5, R3, 0x1f, RZ ;  /* 0x0000001f03057819 */ /* 0x000fc600000006ff */
[----:B------:R-:W-:-:S04]  /*a7e0*/  IMAD R12, R4, 0x8, R13 ;  /* 0x00000008040c7824 */ /* 0x000fc800078e020d */
[----:B------:R-:W0:Y:S02]  /*a7f0*/  SYNCS.PHASECHK.TRANS64.TRYWAIT P1, [R12+URZ+0x58], R5 ;  /* 0x000058050c0075a7 */ /* 0x000e24000802017f */
[----:B01----:R-:W-:Y:S05]  /*a800*/  @!P1 BRA `(.L_x_300) ;  /* 0x0000001000bc9947 */ /* 0x003fea0003800000 */
.L_x_329:
[----:B0-----:R-:W-:Y:S01]  /*a810*/  PRMT R5, R6, 0x9910, RZ ;  /* 0x0000991006057816 */ /* 0x001fe200000000ff */
[----:B------:R0:W-:Y:S03]  /*a820*/  @!P2 SYNCS.ARRIVE.TRANS64 RZ, [R12+URZ], R11 ;  /* 0x0000000b0cffa9a7 */ /* 0x0001e6000800003f */
[----:B------:R-:W-:-:S13]  /*a830*/  ISETP.NE.AND P1, PT, R5, 0x2, PT ;  /* 0x000000020500780c */ /* 0x000fda0003f25270 */
[----:B0-----:R-:W-:Y:S05]  /*a840*/  @P1 BRA `(.L_x_301) ;  /* 0x0000000000041947 */ /* 0x001fea0003800000 */
[----:B------:R-:W-:Y:S01]  /*a850*/  BPT.TRAP 0x1 ;  /* 0x000000040000795c */ /* 0x000fe20000300000 */
.L_x_301:
[----:B------:R-:W-:Y:S05]  /*a860*/  @P0 BRA `(.L_x_302) ;  /* 0x0000000000040947 */ /* 0x000fea0003800000 */
[----:B------:R-:W-:Y:S01]  /*a870*/  BPT.TRAP 0x1 ;  /* 0x000000040000795c */ /* 0x000fe20000300000 */
.L_x_302:
[----:B------:R-:W-:Y:S01]  /*a880*/  IMAD R5, R4, 0x2000, R7 ;  /* 0x0000200004057824 */ /* 0x000fe200078e0207 */
[----:B------:R-:W-:Y:S01]  /*a890*/  R2UR UR9, R12 ;  /* 0x000000000c0972ca */ /* 0x000fe200000e0000 */
[C-C-:B------:R-:W-:Y:S01]  /*a8a0*/  IMAD R11, R4.reuse, 0x1000, R13.reuse ;  /* 0x00001000040b7824 */ /* 0x140fe200078e020d */
[----:B------:R-:W-:Y:S01]  /*a8b0*/  UIADD3 UR4, UP0, UR20, 0xf0, URZ ;  /* 0x000000f014047890 */ /* 0x000fe2000ff1e03f */
[----:B------:R-:W-:Y:S01]  /*a8c0*/  IMAD R5, R5, 0x2, R13 ;  /* 0x0000000205057824 */ /* 0x000fe200078e020d */
[----:B------:R-:W-:Y:S01]  /*a8d0*/  R2UR UR11, R19 ;  /* 0x00000000130b72ca */ /* 0x000fe200000e0000 */
[----:B------:R-:W-:Y:S01]  /*a8e0*/  VIADD R15, R15, 0xffffffff ;  /* 0xffffffff0f0f7836 */ /* 0x000fe20000000000 */
[----:B------:R-:W-:Y:S01]  /*a8f0*/  R2UR UR5, R11 ;  /* 0x000000000b0572ca */ /* 0x000fe200000e0000 */
[----:B------:R-:W-:Y:S01]  /*a900*/  UIADD3 UR22, UP1, UR20, 0x1f0, URZ ;  /* 0x000001f014167890 */ /* 0x000fe2000ff3e03f */
[----:B------:R-:W-:Y:S01]  /*a910*/  R2UR UR8, R5 ;  /* 0x00000000050872ca */ /* 0x000fe200000e0000 */
[----:B------:R-:W-:Y:S01]  /*a920*/  VIADD R4, R4, 0x1 ;  /* 0x0000000104047836 */ /* 0x000fe20000000000 */
[----:B------:R-:W-:Y:S01]  /*a930*/  R2UR UR10, R14 ;  /* 0x000000000e0a72ca */ /* 0x000fe200000e0000 */
[----:B------:R-:W-:Y:S01]  /*a940*/  UIADD3.X UR23, URZ, UR21, URZ, UP1, !UPT ;  /* 0x000000153f177290 */ /* 0x000fe20008ffe43f */
[----:B------:R-:W-:Y:S01]  /*a950*/  R2UR UR12, R2 ;  /* 0x00000000020c72ca */ /* 0x000fe200000e0000 */
[----:B------:R-:W-:Y:S01]  /*a960*/  UMOV UR6, 0x0 ;  /* 0x0000000000067882 */ /* 0x000fe20000000000 */
[----:B------:R-:W-:Y:S01]  /*a970*/  R2UR UR18, R22 ;  /* 0x00000000161272ca */ /* 0x000fe200000e0000 */
[----:B------:R-:W-:Y:S01]  /*a980*/  UMOV UR7, 0x10000000 ;  /* 0x1000000000077882 */ /* 0x000fe20000000000 */
[----:B------:R-:W-:Y:S01]  /*a990*/  ISETP.GT.AND P3, PT, R15, 0x1, PT ;  /* 0x000000010f00780c */ /* 0x000fe20003f64270 */
[----:B------:R-:W-:Y:S01]  /*a9a0*/  UMOV UR24, 0xff0000 ;  /* 0x00ff000000187882 */ /* 0x000fe20000000000 */
[----:B------:R-:W-:Y:S01]  /*a9b0*/  ISETP.NE.AND P1, PT, R4, 0xb, PT ;  /* 0x0000000b0400780c */ /* 0x000fe20003f25270 */
[----:B------:R-:W-:Y:S01]  /*a9c0*/  UIADD3 UR13, UR5, 0x180, URZ ;  /* 0x00000180050d7890 */ /* 0x000fe2000fffe03f */
[----:B------:R-:W-:Y:S01]  /*a9d0*/  VIADD R14, R14, 0x20 ;  /* 0x000000200e0e7836 */ /* 0x000fe20000000000 */
[----:B------:R-:W-:Y:S01]  /*a9e0*/  UIADD3.X UR5, URZ, UR21, URZ, UP0, !UPT ;  /* 0x000000153f057290 */ /* 0x000fe200087fe43f */
[----:B------:R-:W-:Y:S01]  /*a9f0*/  SEL R12, RZ, 0x1, P1 ;  /* 0x00000001ff0c7807 */ /* 0x000fe20000800000 */
[----:B------:R-:W-:Y:S01]  /*aa00*/  UIADD3 UR14, UR8, 0xb180, URZ ;  /* 0x0000b180080e7890 */ /* 0x000fe2000fffe03f */
[----:B------:R-:W-:-:S02]  /*aa10*/  SEL R4, R4, RZ, P1 ;  /* 0x000000ff04047207 */ /* 0x000fc40000800000 */
[----:B------:R-:W-:Y:S01]  /*aa20*/  UMOV UR8, UR13 ;  /* 0x0000000d00087c82 */ /* 0x000fe20008000000 */
[----:B------:R-:W-:-:S03]  /*aa30*/  LOP3.LUT R3, R3, R12, RZ, 0x3c, !PT ;  /* 0x0000000c03037212 */ /* 0x000fc600078e3cff */
[----:B------:R0:W-:Y:S02]  /*aa40*/  UTMALDG.3D [UR8], [UR4], desc[UR6] ;  /* 0x00000608040075b4 */ /* 0x0001e40008011000 */
[----:B0-----:R-:W-:Y:S01]  /*aa50*/  UMOV UR8, UR14 ;  /* 0x0000000e00087c82 */ /* 0x001fe20008000000 */
[----:B------:R-:W-:Y:S02]  /*aa60*/  UMOV UR11, UR18 ;  /* 0x00000012000b7c82 */ /* 0x000fe40008000000 */
[----:B------:R0:W-:Y:S02]  /*aa70*/  UTMALDG.3D.MULTICAST [UR8], [UR22], UR24, desc[UR6] ;  /* 0x00000608160073b4 */ /* 0x0001e40008011818 */
[----:B0-----:R-:W-:Y:S05]  /*aa80*/  @P3 BRA `(.L_x_303) ;  /* 0xfffffffc00403947 */ /* 0x001fea000383ffff */
.L_x_299:
[----:B------:R-:W-:Y:S05]  /*aa90*/  BSYNC B1 ;  /* 0x0000000000017941 */ /* 0x000fea0003800000 */
.L_x_298:
[----:B------:R-:W2:Y:S01]  /*aaa0*/  LDL.64 R12, [R1] ;  /* 0x00000000010c7983 */ /* 0x000ea20000100a00 */
[----:B------:R-:W-:Y:S01]  /*aab0*/  LOP3.LUT P4, RZ, R9, 0xff, RZ, 0xc0, !PT ;  /* 0x000000ff09ff7812 */ /* 0x000fe2000788c0ff */
[----:B------:R-:W-:Y:S01]  /*aac0*/  VIADD R8, R8, UR40 ;  /* 0x0000002808087c36 */ /* 0x000fe20008000000 */
[----:B------:R-:W-:Y:S01]  /*aad0*/  ULDC.64 UR4, c[0x0][0x650] ;  /* 0x0001940000047ab9 */ /* 0x000fe20000000a00 */
[----:B------:R-:W-:Y:S01]  /*aae0*/  IMAD.U32 R5, RZ, RZ, UR40 ;  /* 0x00000028ff057e24 */ /* 0x000fe2000f8e00ff */
[----:B------:R-:W-:Y:S01]  /*aaf0*/  UISETP.GE.U32.AND UP0, UPT, UR40, 0xb, UPT ;  /* 0x0000000b2800788c */ /* 0x000fe2000bf06070 */
[----:B------:R-:W-:Y:S01]  /*ab00*/  BSSY B1, `(.L_x_304) ;  /* 0x0000070000017945 */ /* 0x000fe20003800000 */
[----:B------:R-:W-:Y:S01]  /*ab10*/  ISETP.GT.U32.AND P1, PT, R8, 0xa, PT ;  /* 0x0000000a0800780c */ /* 0x000fe20003f24070 */
[----:B------:R-:W-:Y:S01]  /*ab20*/  IMAD.MOV.U32 R19, RZ, RZ, -0x1 ;  /* 0xffffffffff137424 */ /* 0x000fe200078e00ff */
[----:B------:R-:W-:Y:S01]  /*ab30*/  PRMT R9, RZ, 0x7610, R9 ;  /* 0x00007610ff097816 */ /* 0x000fe20000000009 */
[----:B------:R-:W-:Y:S01]  /*ab40*/  IMAD.MOV.U32 R22, RZ, RZ, -0x1 ;  /* 0xffffffffff167424 */ /* 0x000fe200078e00ff */
[----:B------:R-:W-:-:S02]  /*ab50*/  ISETP.LT.U32.AND P1, PT, R5, 0xb, P1 ;  /* 0x0000000b0500780c */ /* 0x000fc40000f21070 */
[----:B------:R-:W-:Y:S01]  /*ab60*/  PLOP3.LUT P3, PT, PT, PT, UP0, 0x80, 0x0 ;  /* 0x000000000000781c */ /* 0x000fe20003f6f008 */
[----:B------:R-:W0:Y:S01]  /*ab70*/  @P4 S2R R3, SR_CgaCtaId ;  /* 0x0000000000034919 */ /* 0x000e220000008800 */
[----:B------:R-:W-:-:S04]  /*ab80*/  @P4 MOV R2, 0x400 ;  /* 0x0000040000024802 */ /* 0x000fc80000000f00 */
[----:B0-----:R-:W-:Y:S01]  /*ab90*/  @P4 LEA R4, R3, R2, 0x18 ;  /* 0x0000000203044211 */ /* 0x001fe200078ec0ff */
[----:B------:R-:W-:-:S03]  /*aba0*/  IMAD.WIDE.U32 R2, R8, -0x45d1745d, RZ ;  /* 0xba2e8ba308027825 */ /* 0x000fc600078e00ff */
[----:B------:R0:W-:Y:S01]  /*abb0*/  @P4 SYNCS.ARRIVE.TRANS64.A1T0 RZ, [R4+URZ+0xe8], RZ ;  /* 0x0000e8ff04ff49a7 */ /* 0x0001e2000810003f */
[----:B------:R-:W-:Y:S01]  /*abc0*/  IMAD.MOV.U32 R2, RZ, RZ, -0x1 ;  /* 0xffffffffff027424 */ /* 0x000fe200078e00ff */
[----:B------:R-:W-:Y:S02]  /*abd0*/  SHF.R.U32.HI R5, RZ, 0x3, R3 ;  /* 0x00000003ff057819 */ /* 0x000fe40000011603 */
[----:B------:R-:W-:-:S03]  /*abe0*/  SEL R3, RZ, 0x1, !P1 ;  /* 0x00000001ff037807 */ /* 0x000fc60004800000 */
[----:B------:R-:W-:Y:S01]  /*abf0*/  IMAD R8, R5, -0xb, R8 ;  /* 0xfffffff505087824 */ /* 0x000fe200078e0208 */
[----:B------:R-:W-:Y:S02]  /*ac00*/  LOP3.LUT R0, R0, R3, RZ, 0x3c, !PT ;  /* 0x0000000300007212 */ /* 0x000fe400078e3cff */
[----:B------:R-:W-:Y:S02]  /*ac10*/  PRMT R3, RZ, 0x7610, R3 ;  /* 0x00007610ff037816 */ /* 0x000fe40000000003 */
[----:B------:R-:W-:Y:S02]  /*ac20*/  @P3 LOP3.LUT R0, R0, 0x1, R5, 0x78, !PT ;  /* 0x0000000100003812 */ /* 0x000fe400078e7805 */
[----:B--2---:R-:W-:-:S04]  /*ac30*/  IADD3 R18, P4, R18, R12, RZ ;  /* 0x0000000c12127210 */ /* 0x004fc80007f9e0ff */
[----:B------:R-:W-:Y:S01]  /*ac40*/  ISETP.GE.U32.AND P1, PT, R18, UR4, PT ;  /* 0x0000000412007c0c */ /* 0x000fe2000bf26070 */
[----:B------:R-:W-:-:S05]  /*ac50*/  IMAD.X R17, R17, 0x1, R23, P4 ;  /* 0x0000000111117824 */ /* 0x000fca00020e0617 */
[----:B------:R-:W-:-:S13]  /*ac60*/  ISETP.GE.U32.AND.EX P1, PT, R17, UR5, PT, P1 ;  /* 0x0000000511007c0c */ /* 0x000fda000bf26110 */
[----:B0-----:R-:W-:Y:S05]  /*ac70*/  @P1 BRA `(.L_x_305) ;  /* 0x0000000400601947 */ /* 0x001fea0003800000 */
[----:B------:R-:W0:Y:S01]  /*ac80*/  S2R R12, SR_CTAID.X ;  /* 0x00000000000c7919 */ /* 0x000e220000002500 */
[----:B------:R-:W-:Y:S01]  /*ac90*/  ULDC.64 UR4, c[0x0][0x628] ;  /* 0x00018a0000047ab9 */ /* 0x000fe20000000a00 */
[----:B------:R-:W-:Y:S01]  /*aca0*/  ULDC UR7, c[0x0][0x630] ;  /* 0x00018c0000077ab9 */ /* 0x000fe20000000800 */
[----:B------:R-:W-:Y:S01]  /*acb0*/  ISETP.NE.U32.AND P1, PT, RZ, UR4, PT ;  /* 0x00000004ff007c0c */ /* 0x000fe2000bf25070 */
[----:B------:R-:W1:Y:S01]  /*acc0*/  S2R R13, SR_CTAID.Y ;  /* 0x00000000000d7919 */ /* 0x000e620000002600 */
[----:B------:R-:W-:Y:S01]  /*acd0*/  ULDC UR8, c[0x0][0x150] ;  /* 0x0000540000087ab9 */ /* 0x000fe20000000800 */
[----:B------:R-:W-:Y:S01]  /*ace0*/  IMAD.MOV.U32 R2, RZ, RZ, R18 ;  /* 0x000000ffff027224 */ /* 0x000fe200078e0012 */
[----:B------:R-:W-:Y:S01]  /*acf0*/  ISETP.NE.AND.EX P1, PT, RZ, UR5, PT, P1 ;  /* 0x00000005ff007c0c */ /* 0x000fe2000bf25310 */
[----:B------:R-:W-:Y:S01]  /*ad00*/  IMAD.MOV.U32 R3, RZ, RZ, R17 ;  /* 0x000000ffff037224 */ /* 0x000fe200078e0011 */
[----:B0-----:R-:W-:-:S11]  /*ad10*/  I2FP.F32.U32 R14, R12 ;  /* 0x0000000c000e7245 */ /* 0x001fd60000201000 */
[----:B------:R-:W-:Y:S05]  /*ad20*/  @!P1 BRA `(.L_x_306) ;  /* 0x0000000000289947 */ /* 0x000fea0003800000 */
[----:B------:R-:W-:Y:S02]  /*ad30*/  ULDC UR6, c[0x0][0x634] ;  /* 0x00018d0000067ab9 */ /* 0x000fe40000000800 */
[----:B------:R-:W-:-:S05]  /*ad40*/  IADD3 R3, P1, R18, UR6, RZ ;  /* 0x0000000612037c10 */ /* 0x000fca000ff3e0ff */
[----:B------:R-:W-:-:S04]  /*ad50*/  IMAD.X R11, RZ, RZ, R17, P1 ;  /* 0x000000ffff0b7224 */ /* 0x000fc800008e0611 */
[----:B------:R-:W-:-:S04]  /*ad60*/  IMAD.WIDE.U32 R4, R11, UR4, RZ ;  /* 0x000000040b047c25 */ /* 0x000fc8000f8e00ff */
[----:B------:R-:W-:-:S04]  /*ad70*/  IMAD.WIDE.U32 R4, P1, R3, UR5, R4 ;  /* 0x0000000503047c25 */ /* 0x000fc8000f820004 */
[----:B------:R-:W-:-:S04]  /*ad80*/  IMAD.WIDE.U32 R2, R3, UR4, RZ ;  /* 0x0000000403027c25 */ /* 0x000fc8000f8e00ff */
[----:B------:R-:W-:Y:S01]  /*ad90*/  IMAD.MOV.U32 R2, RZ, RZ, R5 ;  /* 0x000000ffff027224 */ /* 0x000fe200078e0005 */
[----:B------:R-:W-:Y:S01]  /*ada0*/  IADD3 RZ, P3, R3, R4, RZ ;  /* 0x0000000403ff7210 */ /* 0x000fe20007f7e0ff */
[----:B------:R-:W-:-:S04]  /*adb0*/  IMAD.X R3, RZ, RZ, RZ, P1 ;  /* 0x000000ffff037224 */ /* 0x000fc800008e06ff */
[----:B------:R-:W-:-:S08]  /*adc0*/  IMAD.WIDE.U32.X R2, R11, UR5, R2, P3 ;  /* 0x000000050b027c25 */ /* 0x000fd000098e0402 */
.L_x_306:
[----:B------:R-:W0:Y:S01]  /*add0*/  LDC R21, c[0x0][0x65c] ;  /* 0x00019700ff157b82 */ /* 0x000e220000000800 */
[--C-:B------:R-:W-:Y:S01]  /*ade0*/  SHF.R.U64 R11, R2, UR7, R3.reuse ;  /* 0x00000007020b7c19 */ /* 0x100fe20008001203 */
[----:B------:R-:W-:Y:S01]  /*adf0*/  FMUL R14, R14, UR8 ;  /* 0x000000080e0e7c20 */ /* 0x000fe20008400000 */
[----:B------:R-:W-:Y:S01]  /*ae00*/  SHF.R.U32.HI R2, RZ, UR7, R3 ;  /* 0x00000007ff027c19 */ /* 0x000fe20008011603 */
[----:B------:R-:W-:Y:S01]  /*ae10*/  ULDC UR6, c[0x0][0x154] ;  /* 0x0000550000067ab9 */ /* 0x000fe20000000800 */
[----:B------:R-:W-:Y:S01]  /*ae20*/  IADD3 R15, P1, RZ, -R11, RZ ;  /* 0x8000000bff0f7210 */ /* 0x000fe20007f3e0ff */
[----:B------:R-:W-:Y:S01]  /*ae30*/  ULDC.64 UR4, c[0x0][0x620] ;  /* 0x0001880000047ab9 */ /* 0x000fe20000000a00 */
[----:B-1----:R-:W-:Y:S01]  /*ae40*/  I2FP.F32.U32 R3, R13 ;  /* 0x0000000d00037245 */ /* 0x002fe20000201000 */
[----:B------:R-:W1:Y:S01]  /*ae50*/  LDC R19, c[0x0][0x144] ;  /* 0x00005100ff137b82 */ /* 0x000e620000000800 */
[----:B------:R-:W2:Y:S01]  /*ae60*/  F2I.U32.TRUNC.NTZ R14, R14 ;  /* 0x0000000e000e7305 */ /* 0x000ea2000020f000 */
[----:B------:R-:W-:-:S02]  /*ae70*/  IMAD.X R2, RZ, RZ, ~R2, P1 ;  /* 0x000000ffff027224 */ /* 0x000fc400008e0e02 */
[----:B------:R-:W-:Y:S01]  /*ae80*/  FMUL R4, R3, UR6 ;  /* 0x0000000603047c20 */ /* 0x000fe20008400000 */
[----:B------:R-:W-:Y:S01]  /*ae90*/  IMAD.MOV.U32 R3, RZ, RZ, R17 ;  /* 0x000000ffff037224 */ /* 0x000fe200078e0011 */
[----:B------:R-:W-:Y:S01]  /*aea0*/  ULDC.64 UR6, c[0x0][0x640] ;  /* 0x0001900000067ab9 */ /* 0x000fe20000000a00 */
[----:B------:R-:W-:Y:S01]  /*aeb0*/  IMAD R2, R2, UR4, RZ ;  /* 0x0000000402027c24 */ /* 0x000fe2000f8e02ff */
[----:B------:R-:W3:Y:S01]  /*aec0*/  LDC R20, c[0x0][0x148] ;  /* 0x00005200ff147b82 */ /* 0x000ee20000000800 */
[----:B------:R-:W-:Y:S01]  /*aed0*/  ISETP.NE.U32.AND P1, PT, RZ, UR6, PT ;  /* 0x00000006ff007c0c */ /* 0x000fe2000bf25070 */
[----:B------:R-:W4:Y:S01]  /*aee0*/  F2I.U32.TRUNC.NTZ R4, R4 ;  /* 0x0000000400047305 */ /* 0x000f22000020f000 */
[----:B------:R-:W-:Y:S02]  /*aef0*/  IMAD R5, R15, UR5, R2 ;  /* 0x000000050f057c24 */ /* 0x000fe4000f8e0202 */
[----:B------:R-:W-:Y:S01]  /*af00*/  IMAD.MOV.U32 R2, RZ, RZ, R18 ;  /* 0x000000ffff027224 */ /* 0x000fe200078e0012 */
[----:B------:R-:W-:-:S02]  /*af10*/  ISETP.NE.AND.EX P1, PT, RZ, UR7, PT, P1 ;  /* 0x00000007ff007c0c */ /* 0x000fc4000bf25310 */
[----:B0-----:R-:W-:Y:S01]  /*af20*/  ISETP.NE.AND P4, PT, R21, 0x1, PT ;  /* 0x000000011500780c */ /* 0x001fe20003f85270 */
[----:B------:R-:W-:Y:S01]  /*af30*/  IMAD.WIDE.U32 R2, R15, UR4, R2 ;  /* 0x000000040f027c25 */ /* 0x000fe2000f8e0002 */
[----:B------:R-:W-:-:S03]  /*af40*/  ULDC UR4, c[0x0][0x618] ;  /* 0x0001860000047ab9 */ /* 0x000fc60000000800 */
[----:B--2---:R-:W-:Y:S02]  /*af50*/  IMAD.MOV R14, RZ, RZ, -R14 ;  /* 0x000000ffff0e7224 */ /* 0x004fe400078e0a0e */
[----:B------:R-:W-:Y:S02]  /*af60*/  IMAD.IADD R3, R3, 0x1, R5 ;  /* 0x0000000103037824 */ /* 0x000fe400078e0205 */
[----:B-1----:R-:W-:-:S03]  /*af70*/  IMAD R12, R19, R14, R12 ;  /* 0x0000000e130c7224 */ /* 0x002fc600078e020c */
[--C-:B------:R-:W-:Y:S01]  /*af80*/  SHF.R.U64 R14, R2, UR4, R3.reuse ;  /* 0x00000004020e7c19 */ /* 0x100fe20008001203 */
[----:B----4-:R-:W-:Y:S01]  /*af90*/  IMAD.MOV R2, RZ, RZ, -R4 ;  /* 0x000000ffff027224 */ /* 0x010fe200078e0a04 */
[----:B------:R-:W-:Y:S01]  /*afa0*/  SHF.R.U32.HI R3, RZ, UR4, R3 ;  /* 0x00000004ff037c19 */ /* 0x000fe20008011603 */
[----:B------:R-:W-:Y:S02]  /*afb0*/  ULDC UR4, c[0x0][0x608] ;  /* 0x0001820000047ab9 */ /* 0x000fe40000000800 */
[----:B---3--:R-:W-:Y:S01]  /*afc0*/  @P4 IMAD R12, R20, R2, R13 ;  /* 0x00000002140c4224 */ /* 0x008fe200078e020d */
[--C-:B------:R-:W-:Y:S02]  /*afd0*/  SHF.R.U64 R19, R14, UR4, R3.reuse ;  /* 0x000000040e137c19 */ /* 0x100fe40008001203 */
[----:B------:R-:W-:Y:S01]  /*afe0*/  SHF.R.U32.HI R2, RZ, UR4, R3 ;  /* 0x00000004ff027c19 */ /* 0x000fe20008011603 */
[----:B------:R-:W-:-:S03]  /*aff0*/  ULDC UR4, c[0x0][0x658] ;  /* 0x0001960000047ab9 */ /* 0x000fc60000000800 */
[--C-:B------:R-:W-:Y:S02]  /*b000*/  SHF.R.U64 R13, R19, UR4, R2.reuse ;  /* 0x00000004130d7c19 */ /* 0x100fe40008001202 */
[----:B------:R-:W-:-:S03]  /*b010*/  SHF.R.U32.HI R2, RZ, UR4, R2 ;  /* 0x00000004ff027c19 */ /* 0x000fc60008011602 */
[----:B------:R-:W-:Y:S02]  /*b020*/  IMAD.MOV.U32 R4, RZ, RZ, R13 ;  /* 0x000000ffff047224 */ /* 0x000fe400078e000d */
[----:B------:R-:W-:Y:S01]  /*b030*/  IMAD.MOV.U32 R3, RZ, RZ, R2 ;  /* 0x000000ffff037224 */ /* 0x000fe200078e0002 */
[----:B------:R-:W-:Y:S06]  /*b040*/  @!P1 BRA `(.L_x_307) ;  /* 0x00000000002c9947 */ /* 0x000fec0003800000 */
        /* <DEDUP_REMOVED lines=9> */
[----:B------:R-:W-:-:S04]  /*b0e0*/  IMAD.WIDE.U32.X R2, R15, UR7, R2, P3 ;  /* 0x000000070f027c25 */ /* 0x000fc800098e0402 */
[----:B------:R-:W-:-:S07]  /*b0f0*/  IMAD.MOV.U32 R4, RZ, RZ, R2 ;  /* 0x000000ffff047224 */ /* 0x000fce00078e0002 */
.L_x_307:
[----:B------:R-:W-:Y:S01]  /*b100*/  ULDC UR4, c[0x0][0x648] ;  /* 0x0001920000047ab9 */ /* 0x000fe20000000800 */
[----:B------:R-:W-:Y:S01]  /*b110*/  LOP3.LUT R2, R19, UR16, RZ, 0xc0, !PT ;  /* 0x0000001013027c12 */ /* 0x000fe2000f8ec0ff */
[----:B------:R-:W-:Y:S01]  /*b120*/  ULDC UR5, c[0x0][0x610] ;  /* 0x0001840000057ab9 */ /* 0x000fe20000000800 */
[----:B------:R-:W-:Y:S01]  /*b130*/  SHF.R.U64 R3, R4, UR4, R3 ;  /* 0x0000000404037c19 */ /* 0x000fe20008001203 */
[----:B------:R-:W-:Y:S01]  /*b140*/  ULDC UR4, c[0x0][0x638] ;  /* 0x00018e0000047ab9 */ /* 0x000fe20000000800 */
[----:B------:R-:W-:-:S03]  /*b150*/  LOP3.LUT R14, R14, UR15, RZ, 0xc0, !PT ;  /* 0x0000000f0e0e7c12 */ /* 0x000fc6000f8ec0ff */
[----:B------:R-:W-:Y:S02]  /*b160*/  IMAD.MOV R4, RZ, RZ, -R3 ;  /* 0x000000ffff047224 */ /* 0x000fe400078e0a03 */
[----:B------:R-:W-:Y:S02]  /*b170*/  IMAD R3, R3, UR17, R2 ;  /* 0x0000001103037c24 */ /* 0x000fe4000f8e0202 */
[----:B------:R-:W-:Y:S01]  /*b180*/  IMAD R13, R4, UR4, R13 ;  /* 0x00000004040d7c24 */ /* 0x000fe2000f8e020d */
[----:B------:R-:W-:Y:S01]  /*b190*/  ULDC UR4, c[0x0][0x600] ;  /* 0x0001800000047ab9 */ /* 0x000fe20000000800 */
[----:B------:R-:W-:Y:S02]  /*b1a0*/  IMAD R12, R3, UR5, R12 ;  /* 0x00000005030c7c24 */ /* 0x000fe4000f8e020c */
[----:B------:R-:W-:Y:S02]  /*b1b0*/  IMAD R13, R13, UR4, R14 ;  /* 0x000000040d0d7c24 */ /* 0x000fe4000f8e020e */
[----:B------:R-:W-:-:S02]  /*b1c0*/  IMAD.MOV.U32 R3, RZ, RZ, 0x1 ;  /* 0x00000001ff037424 */ /* 0x000fc400078e00ff */
[----:B------:R-:W-:Y:S01]  /*b1d0*/  IMAD.MOV.U32 R2, RZ, RZ, R11 ;  /* 0x000000ffff027224 */ /* 0x000fe200078e000b */
[----:B------:R-:W-:Y:S02]  /*b1e0*/  SEL R22, R13, R12, !P4 ;  /* 0x0000000c0d167207 */ /* 0x000fe40006000000 */
[----:B------:R-:W-:-:S07]  /*b1f0*/  SEL R19, R12, R13, !P4 ;  /* 0x0000000d0c137207 */ /* 0x000fce0006000000 */
.L_x_305:
[----:B------:R-:W-:Y:S05]  /*b200*/  BSYNC B1 ;  /* 0x0000000000017941 */ /* 0x000fea0003800000 */
.L_x_304:
[----:B------:R-:W-:-:S13]  /*b210*/  LOP3.LUT P1, RZ, R3, 0xff, RZ, 0xc0, !PT ;  /* 0x000000ff03ff7812 */ /* 0x000fda000782c0ff */
[----:B------:R-:W-:Y:S05]  /*b220*/  @P1 BRA `(.L_x_308) ;  /* 0xfffffff400241947 */ /* 0x000fea000383ffff */
[----:B------:R-:W-:Y:S05]  /*b230*/  BSYNC B0 ;  /* 0x0000000000007941 */ /* 0x000fea0003800000 */
.L_x_296:
[----:B------:R-:W-:-:S03]  /*b240*/  UMOV UR4, 0xffffffff ;  /* 0xffffffff00047882 */ /* 0x000fc60000000000 */
[----:B------:R-:W-:Y:S05]  /*b250*/  BRA.DIV UR4, `(.L_x_309) ;  /* 0x0000000a043c7947 */ /* 0x000fea000b800000 */
[----:B------:R-:W-:-:S13]  /*b260*/  ELECT P6, URZ, PT ;  /* 0x00000000003f782f */ /* 0x000fda00038c0000 */
.L_x_332:
[----:B------:R-:W-:Y:S04]  /*b270*/  BSSY B0, `(.L_x_310) ;  /* 0x000006a000007945 */ /* 0x000fe80003800000 */
[----:B------:R-:W-:Y:S05]  /*b280*/  @!P6 BRA `(.L_x_311) ;  /* 0x0000000400a0e947 */ /* 0x000fea0003800000 */
[----:B------:R-:W-:-:S04]  /*b290*/  LOP3.LUT R16, R16, 0x2, RZ, 0xfc, !PT ;  /* 0x0000000210107812 */ /* 0x000fc800078efcff */
[----:B------:R-:W-:-:S13]  /*b2a0*/  ISETP.NE.AND P0, PT, R16, 0x3, PT ;  /* 0x000000031000780c */ /* 0x000fda0003f05270 */
[----:B------:R-:W-:Y:S05]  /*b2b0*/  @!P0 BRA `(.L_x_312) ;  /* 0x0000000000048947 */ /* 0x000fea0003800000 */
[----:B------:R-:W-:Y:S01]  /*b2c0*/  BPT.TRAP 0x1 ;  /* 0x000000040000795c */ /* 0x000fe20000300000 */
.L_x_312:
[----:B------:R-:W0:Y:S01]  /*b2d0*/  S2R R3, SR_CgaCtaId ;  /* 0x0000000000037919 */ /* 0x000e220000008800 */
[----:B------:R-:W-:-:S04]  /*b2e0*/  MOV R2, 0x400 ;  /* 0x0000040000027802 */ /* 0x000fc80000000f00 */
[----:B0-----:R-:W-:Y:S02]  /*b2f0*/  LEA R3, R3, R2, 0x18 ;  /* 0x0000000203037211 */ /* 0x001fe400078ec0ff */
[----:B------:R-:W-:-:S03]  /*b300*/  SHF.L.U32 R2, R0, 0x1f, RZ ;  /* 0x0000001f00027819 */ /* 0x000fc600000006ff */
[----:B------:R-:W-:-:S04]  /*b310*/  VIADD R3, R3, 0x58 ;  /* 0x0000005803037836 */ /* 0x000fc80000000000 */
[C---:B------:R-:W-:Y:S02]  /*b320*/  IMAD R7, R8.reuse, 0x8, R3 ;  /* 0x0000000808077824 */ /* 0x040fe400078e0203 */
[----:B------:R-:W-:Y:S02]  /*b330*/  VIADD R8, R8, 0x1 ;  /* 0x0000000108087836 */ /* 0x000fe40000000000 */
[----:B------:R-:W0:Y:S03]  /*b340*/  SYNCS.PHASECHK.TRANS64.TRYWAIT P0, [R7+URZ], R2 ;  /* 0x00000002070075a7 */ /* 0x000e26000800017f */
[----:B------:R-:W-:-:S04]  /*b350*/  ISETP.NE.AND P1, PT, R8, 0xb, PT ;  /* 0x0000000b0800780c */ /* 0x000fc80003f25270 */
[----:B------:R-:W-:Y:S02]  /*b360*/  SEL R5, RZ, 0x1, P1 ;  /* 0x00000001ff057807 */ /* 0x000fe40000800000 */
[----:B------:R-:W-:Y:S02]  /*b370*/  SEL R8, R8, RZ, P1 ;  /* 0x000000ff08087207 */ /* 0x000fe40000800000 */
[----:B------:R-:W-:-:S03]  /*b380*/  LOP3.LUT R5, R0, R5, RZ, 0x3c, !PT ;  /* 0x0000000500057212 */ /* 0x000fc600078e3cff */
[----:B------:R-:W-:Y:S01]  /*b390*/  IMAD R9, R8, 0x8, R3 ;  /* 0x0000000808097824 */ /* 0x000fe200078e0203 */
[----:B------:R-:W-:Y:S01]  /*b3a0*/  SHF.L.U32 R4, R5, 0x1f, RZ ;  /* 0x0000001f05047819 */ /* 0x000fe200000006ff */
[----:B0-----:R-:W-:Y:S06]  /*b3b0*/  @!P0 BRA `(.L_x_313) ;  /* 0x0000000800048947 */ /* 0x001fec0003800000 */
.L_x_333:
[----:B------:R-:W1:Y:S01]  /*b3c0*/  SYNCS.PHASECHK.TRANS64.TRYWAIT P0, [R9+URZ], R4 ;  /* 0x00000004090075a7 */ /* 0x000e62000800017f */
[----:B------:R-:W-:-:S05]  /*b3d0*/  VIADD R0, R8, 0x1 ;  /* 0x0000000108007836 */ /* 0x000fca0000000000 */
[----:B------:R-:W-:-:S04]  /*b3e0*/  ISETP.NE.AND P1, PT, R0, 0xb, PT ;  /* 0x0000000b0000780c */ /* 0x000fc80003f25270 */
[----:B0-----:R-:W-:Y:S02]  /*b3f0*/  SEL R2, RZ, 0x1, P1 ;  /* 0x00000001ff027807 */ /* 0x001fe40000800000 */
[----:B------:R-:W-:Y:S02]  /*b400*/  SEL R0, R0, RZ, P1 ;  /* 0x000000ff00007207 */ /* 0x000fe40000800000 */
[----:B------:R-:W-:-:S03]  /*b410*/  LOP3.LUT R7, R5, R2, RZ, 0x3c, !PT ;  /* 0x0000000205077212 */ /* 0x000fc600078e3cff */
[----:B------:R-:W-:Y:S01]  /*b420*/  IMAD R6, R0, 0x8, R3 ;  /* 0x0000000800067824 */ /* 0x000fe200078e0203 */
[----:B------:R-:W-:Y:S01]  /*b430*/  SHF.L.U32 R5, R7, 0x1f, RZ ;  /* 0x0000001f07057819 */ /* 0x000fe200000006ff */
[----:B-1----:R-:W-:Y:S06]  /*b440*/  @!P0 BRA `(.L_x_314) ;  /* 0x0000000400f48947 */ /* 0x002fec0003800000 */
.L_x_334:
[----:B------:R-:W1:Y:S01]  /*b450*/  SYNCS.PHASECHK.TRANS64.TRYWAIT P0, [R6+URZ], R5 ;  /* 0x00000005060075a7 */ /* 0x000e62000800017f */
[----:B------:R-:W-:-:S05]  /*b460*/  VIADD R0, R0, 0x1 ;  /* 0x0000000100007836 */ /* 0x000fca0000000000 */
[----:B------:R-:W-:-:S04]  /*b470*/  ISETP.NE.AND P1, PT, R0, 0xb, PT ;  /* 0x0000000b0000780c */ /* 0x000fc80003f25270 */
[----:B------:R-:W-:Y:S02]  /*b480*/  SEL R2, RZ, 0x1, P1 ;  /* 0x00000001ff027807 */ /* 0x000fe40000800000 */
[----:B------:R-:W-:Y:S02]  /*b490*/  SEL R0, R0, RZ, P1 ;  /* 0x000000ff00007207 */ /* 0x000fe40000800000 */
[----:B------:R-:W-:-:S03]  /*b4a0*/  LOP3.LUT R7, R7, R2, RZ, 0x3c, !PT ;  /* 0x0000000207077212 */ /* 0x000fc600078e3cff */
[----:B0-----:R-:W-:Y:S01]  /*b4b0*/  IMAD R9, R0, 0x8, R3 ;  /* 0x0000000800097824 */ /* 0x001fe200078e0203 */
[----:B------:R-:W-:Y:S01]  /*b4c0*/  SHF.L.U32 R4, R7, 0x1f, RZ ;  /* 0x0000001f07047819 */ /* 0x000fe200000006ff */
[----:B-1----:R-:W-:Y:S06]  /*b4d0*/  @!P0 BRA `(.L_x_315) ;  /* 0x0000000400e48947 */ /* 0x002fec0003800000 */
.L_x_335:
        /* <DEDUP_REMOVED lines=9> */
.L_x_336:
        /* <DEDUP_REMOVED lines=9> */
.L_x_337:
        /* <DEDUP_REMOVED lines=9> */
.L_x_338:
        /* <DEDUP_REMOVED lines=9> */
.L_x_339:
        /* <DEDUP_REMOVED lines=9> */
.L_x_340:
        /* <DEDUP_REMOVED lines=9> */
.L_x_341:
[----:B------:R-:W1:Y:S01]  /*b840*/  SYNCS.PHASECHK.TRANS64.TRYWAIT P0, [R9+URZ], R4 ;  /* 0x00000004090075a7 */ /* 0x000e62000800017f */
[----:B------:R-:W-:-:S05]  /*b850*/  VIADD R0, R0, 0x1 ;  /* 0x0000000100007836 */ /* 0x000fca0000000000 */
[----:B------:R-:W-:-:S04]  /*b860*/  ISETP.NE.AND P1, PT, R0, 0xb, PT ;  /* 0x0000000b0000780c */ /* 0x000fc80003f25270 */
[----:B------:R-:W-:Y:S02]  /*b870*/  SEL R2, RZ, 0x1, P1 ;  /* 0x00000001ff027807 */ /* 0x000fe40000800000 */
[----:B------:R-:W-:Y:S02]  /*b880*/  SEL R0, R0, RZ, P1 ;  /* 0x000000ff00007207 */ /* 0x000fe40000800000 */
[----:B------:R-:W-:Y:S01]  /*b890*/  LOP3.LUT R2, R7, R2, RZ, 0x3c, !PT ;  /* 0x0000000207027212 */ /* 0x000fe200078e3cff */
[----:B-1----:R-:W-:Y:S06]  /*b8a0*/  @!P0 BRA `(.L_x_322) ;  /* 0x00000004007c8947 */ /* 0x002fec0003800000 */
.L_x_342:
[----:B------:R-:W-:Y:S01]  /*b8b0*/  IMAD R3, R0, 0x8, R3 ;  /* 0x0000000800037824 */ /* 0x000fe200078e0203 */
[----:B------:R-:W-:-:S07]  /*b8c0*/  SHF.L.U32 R0, R2, 0x1f, RZ ;  /* 0x0000001f02007819 */ /* 0x000fce00000006ff */
.L_x_323:
[----:B--2---:R2:W3:Y:S02]  /*b8d0*/  SYNCS.PHASECHK.TRANS64.TRYWAIT P0, [R3+URZ], R0 ;  /* 0x00000000030075a7 */ /* 0x0044e4000800017f */
[----:B---3--:R-:W-:Y:S05]  /*b8e0*/  @!P0 NANOSLEEP.SYNCS 0x989680 ;  /* 0x009896800000895d */ /* 0x008fea0003900000 */
[----:B------:R-:W3:Y:S02]  /*b8f0*/  @!P0 SYNCS.PHASECHK.TRANS64 P0, [R3+URZ], R0 ;  /* 0x00000000030085a7 */ /* 0x000ee4000800007f */
[----:B---3--:R-:W-:Y:S05]  /*b900*/  @!P0 BRA `(.L_x_323) ;  /* 0xfffffffc00f08947 */ /* 0x008fea000383ffff */
.L_x_311:
[----:B------:R-:W-:Y:S05]  /*b910*/  BSYNC B0 ;  /* 0x0000000000007941 */ /* 0x000fea0003800000 */
.L_x_310:
[----:B------:R-:W-:Y:S05]  /*b920*/  EXIT ;  /* 0x000000000000794d */ /* 0x000fea0003800000 */
.L_x_20:
[----:B-1----:R1:W2:Y:S02]  /*b930*/  SYNCS.PHASECHK.TRANS64.TRYWAIT P0, [R161+URZ], R0 ;  /* 0x00000000a10075a7 */ /* 0x0022a4000800017f */
[----:B--2---:R-:W-:Y:S05]  /*b940*/  @!P0 NANOSLEEP.SYNCS 0x989680 ;  /* 0x009896800000895d */ /* 0x004fea0003900000 */
[----:B------:R-:W2:Y:S02]  /*b950*/  @!P0 SYNCS.PHASECHK.TRANS64 P0, [R161+URZ], R0 ;  /* 0x00000000a10085a7 */ /* 0x000ea4000800007f */
[----:B--2---:R-:W-:Y:S05]  /*b960*/  @!P0 BRA `(.L_x_20) ;  /* 0xfffffffc00f08947 */ /* 0x004fea000383ffff */
[----:B------:R-:W-:Y:S05]  /*b970*/  BRA `(.L_x_324) ;  /* 0xffffff5c009c7947 */ /* 0x000fea000383ffff */
.L_x_25:
[----:B--2---:R2:W3:Y:S02]  /*b980*/  SYNCS.PHASECHK.TRANS64.TRYWAIT P1, [R3+URZ], R0 ;  /* 0x00000000030075a7 */ /* 0x0044e4000802017f */
[----:B---3--:R-:W-:Y:S05]  /*b990*/  @!P1 NANOSLEEP.SYNCS 0x989680 ;  /* 0x009896800000995d */ /* 0x008fea0003900000 */
[----:B------:R-:W3:Y:S02]  /*b9a0*/  @!P1 SYNCS.PHASECHK.TRANS64 P1, [R3+URZ], R0 ;  /* 0x00000000030095a7 */ /* 0x000ee4000802007f */
[----:B---3--:R-:W-:Y:S05]  /*b9b0*/  @!P1 BRA `(.L_x_25) ;  /* 0xfffffffc00f09947 */ /* 0x008fea000383ffff */
[----:B------:R-:W-:Y:S05]  /*b9c0*/  BRA `(.L_x_24) ;  /* 0xffffff6000087947 */ /* 0x000fea000383ffff */
.L_x_30:
[----:B--2---:R-:W-:-:S04]  /*b9d0*/  IMAD.U32 R5, RZ, RZ, UR4 ;  /* 0x00000004ff057e24 */ /* 0x004fc8000f8e00ff */
[----:B------:R2:W3:Y:S03]  /*b9e0*/  SYNCS.PHASECHK.TRANS64.TRYWAIT P1, [R5+URZ], R4 ;  /* 0x00000004050075a7 */ /* 0x0004e6000802017f */
[----:B---3--:R-:W-:Y:S05]  /*b9f0*/  @!P1 NANOSLEEP.SYNCS 0x989680 ;  /* 0x009896800000995d */ /* 0x008fea0003900000 */
[----:B------:R-:W3:Y:S02]  /*ba00*/  @!P1 SYNCS.PHASECHK.TRANS64 P1, [R5+URZ], R4 ;  /* 0x00000004050095a7 */ /* 0x000ee4000802007f */
[----:B---3--:R-:W-:Y:S05]  /*ba10*/  @!P1 BRA `(.L_x_30) ;  /* 0xfffffffc00ec9947 */ /* 0x008fea000383ffff */
[----:B------:R-:W-:Y:S05]  /*ba20*/  BRA `(.L_x_29) ;  /* 0xffffff60009c7947 */ /* 0x000fea000383ffff */
.L_x_36:
[----:B-1----:R1:W2:Y:S02]  /*ba30*/  SYNCS.PHASECHK.TRANS64.TRYWAIT P0, [R161+URZ+0x10], R0 ;  /* 0x00001000a10075a7 */ /* 0x0022a4000800017f */
[----:B--2---:R-:W-:Y:S05]  /*ba40*/  @!P0 NANOSLEEP.SYNCS 0x989680 ;  /* 0x009896800000895d */ /* 0x004fea0003900000 */
[----:B------:R-:W2:Y:S02]  /*ba50*/  @!P0 SYNCS.PHASECHK.TRANS64 P0, [R161+URZ+0x10], R0 ;  /* 0x00001000a10085a7 */ /* 0x000ea4000800007f */
[----:B--2---:R-:W-:Y:S05]  /*ba60*/  @!P0 BRA `(.L_x_36) ;  /* 0xfffffffc00f08947 */ /* 0x004fea000383ffff */
[----:B------:R-:W-:Y:S05]  /*ba70*/  BRA `(.L_x_325) ;  /* 0xffffff6400ac7947 */ /* 0x000fea000383ffff */
.L_x_297:
[----:B------:R-:W-:Y:S01]  /*ba80*/  BSSY B1, `(.L_x_326) ;  /* 0x0000006000017945 */ /* 0x000fe20003800000 */
[----:B------:R-:W-:-:S07]  /*ba90*/  IMAD.MOV.U32 R15, RZ, RZ, -0x1 ;  /* 0xffffffffff0f7424 */ /* 0x000fce00078e00ff */
[----:B-----5:R-:W-:Y:S05]  /*baa0*/  WARPSYNC.COLLECTIVE R15, `(.L_x_327) ;  /* 0x000000000f0c7348 */ /* 0x020fea0003c00000 */
[----:B------:R-:W-:Y:S02]  /*bab0*/  ELECT P6, UR62, PT ;  /* 0x00000000003e782f */ /* 0x000fe400038c0000 */
[----:B------:R-:W-:Y:S01]  /*bac0*/  MOV R14, UR62 ;  /* 0x0000003e000e7c02 */ /* 0x000fe20008000f00 */
[----:B-----5:R-:W-:Y:S10]  /*bad0*/  ENDCOLLECTIVE ;  /* 0x000000000000791b */ /* 0x020ff40003800000 */
.L_x_327:
[----:B------:R-:W-:Y:S05]  /*bae0*/  BSYNC B1 ;  /* 0x0000000000017941 */ /* 0x000fea0003800000 */
.L_x_326:
[----:B------:R-:W-:Y:S05]  /*baf0*/  BRA `(.L_x_328) ;  /* 0xffffffe800fc7947 */ /* 0x000fea000383ffff */
.L_x_300:
[----:B0-----:R0:W1:Y:S02]  /*bb00*/  SYNCS.PHASECHK.TRANS64.TRYWAIT P1, [R12+URZ+0x58], R5 ;  /* 0x000058050c0075a7 */ /* 0x001064000802017f */
[----:B-1----:R-:W-:Y:S05]  /*bb10*/  @!P1 NANOSLEEP.SYNCS 0x989680 ;  /* 0x009896800000995d */ /* 0x002fea0003900000 */
[----:B------:R-:W1:Y:S02]  /*bb20*/  @!P1 SYNCS.PHASECHK.TRANS64 P1, [R12+URZ+0x58], R5 ;  /* 0x000058050c0095a7 */ /* 0x000e64000802007f */
[----:B-1----:R-:W-:Y:S05]  /*bb30*/  @!P1 BRA `(.L_x_300) ;  /* 0xfffffffc00f09947 */ /* 0x002fea000383ffff */
[----:B------:R-:W-:Y:S05]  /*bb40*/  BRA `(.L_x_329) ;  /* 0xffffffec00307947 */ /* 0x000fea000383ffff */
.L_x_309:
[----:B------:R-:W-:Y:S01]  /*bb50*/  BSSY B0, `(.L_x_330) ;  /* 0x0000006000007945 */ /* 0x000fe20003800000 */
[----:B------:R-:W-:-:S07]  /*bb60*/  IMAD.MOV.U32 R15, RZ, RZ, -0x1 ;  /* 0xffffffffff0f7424 */ /* 0x000fce00078e00ff */
[----:B-----5:R-:W-:Y:S05]  /*bb70*/  WARPSYNC.COLLECTIVE R15, `(.L_x_331) ;  /* 0x000000000f0c7348 */ /* 0x020fea0003c00000 */
[----:B------:R-:W-:Y:S02]  /*bb80*/  ELECT P6, UR62, PT ;  /* 0x00000000003e782f */ /* 0x000fe400038c0000 */
[----:B------:R-:W-:Y:S01]  /*bb90*/  MOV R14, UR62 ;  /* 0x0000003e000e7c02 */ /* 0x000fe20008000f00 */
[----:B-----5:R-:W-:Y:S10]  /*bba0*/  ENDCOLLECTIVE ;  /* 0x000000000000791b */ /* 0x020ff40003800000 */
.L_x_331:
[----:B------:R-:W-:Y:S05]  /*bbb0*/  BSYNC B0 ;  /* 0x0000000000007941 */ /* 0x000fea0003800000 */
.L_x_330:
[----:B------:R-:W-:Y:S05]  /*bbc0*/  BRA `(.L_x_332) ;  /* 0xfffffff400a87947 */ /* 0x000fea000383ffff */
.L_x_313:
[----:B0-----:R0:W1:Y:S02]  /*bbd0*/  SYNCS.PHASECHK.TRANS64.TRYWAIT P0, [R7+URZ], R2 ;  /* 0x00000002070075a7 */ /* 0x001064000800017f */
[----:B-1----:R-:W-:Y:S05]  /*bbe0*/  @!P0 NANOSLEEP.SYNCS 0x989680 ;  /* 0x009896800000895d */ /* 0x002fea0003900000 */
[----:B------:R-:W1:Y:S02]  /*bbf0*/  @!P0 SYNCS.PHASECHK.TRANS64 P0, [R7+URZ], R2 ;  /* 0x00000002070085a7 */ /* 0x000e64000800007f */
[----:B-1----:R-:W-:Y:S05]  /*bc00*/  @!P0 BRA `(.L_x_313) ;  /* 0xfffffffc00f08947 */ /* 0x002fea000383ffff */
[----:B------:R-:W-:Y:S05]  /*bc10*/  BRA `(.L_x_333) ;  /* 0xfffffff400e87947 */ /* 0x000fea000383ffff */
.L_x_314:
[----:B0-----:R0:W1:Y:S02]  /*bc20*/  SYNCS.PHASECHK.TRANS64.TRYWAIT P0, [R9+URZ], R4 ;  /* 0x00000004090075a7 */ /* 0x001064000800017f */
[----:B-1----:R-:W-:Y:S05]  /*bc30*/  @!P0 NANOSLEEP.SYNCS 0x989680 ;  /* 0x009896800000895d */ /* 0x002fea0003900000 */
[----:B------:R-:W1:Y:S02]  /*bc40*/  @!P0 SYNCS.PHASECHK.TRANS64 P0, [R9+URZ], R4 ;  /* 0x00000004090085a7 */ /* 0x000e64000800007f */
[----:B-1----:R-:W-:Y:S05]  /*bc50*/  @!P0 BRA `(.L_x_314) ;  /* 0xfffffffc00f08947 */ /* 0x002fea000383ffff */
[----:B------:R-:W-:Y:S05]  /*bc60*/  BRA `(.L_x_334) ;  /* 0xfffffff400f87947 */ /* 0x000fea000383ffff */
.L_x_315:
[----:B0-----:R0:W1:Y:S02]  /*bc70*/  SYNCS.PHASECHK.TRANS64.TRYWAIT P0, [R6+URZ], R5 ;  /* 0x00000005060075a7 */ /* 0x001064000800017f */
[----:B-1----:R-:W-:Y:S05]  /*bc80*/  @!P0 NANOSLEEP.SYNCS 0x989680 ;  /* 0x009896800000895d */ /* 0x002fea0003900000 */
[----:B------:R-:W1:Y:S02]  /*bc90*/  @!P0 SYNCS.PHASECHK.TRANS64 P0, [R6+URZ], R5 ;  /* 0x00000005060085a7 */ /* 0x000e64000800007f */
[----:B-1----:R-:W-:Y:S05]  /*bca0*/  @!P0 BRA `(.L_x_315) ;  /* 0xfffffffc00f08947 */ /* 0x002fea000383ffff */
[----:B------:R-:W-:Y:S05]  /*bcb0*/  BRA `(.L_x_335) ;  /* 0xfffffff800087947 */ /* 0x000fea000383ffff */
.L_x_316:
[----:B0-----:R0:W1:Y:S02]  /*bcc0*/  SYNCS.PHASECHK.TRANS64.TRYWAIT P0, [R9+URZ], R4 ;  /* 0x00000004090075a7 */ /* 0x001064000800017f */
[----:B-1----:R-:W-:Y:S05]  /*bcd0*/  @!P0 NANOSLEEP.SYNCS 0x989680 ;  /* 0x009896800000895d */ /* 0x002fea0003900000 */
[----:B------:R-:W1:Y:S02]  /*bce0*/  @!P0 SYNCS.PHASECHK.TRANS64 P0, [R9+URZ], R4 ;  /* 0x00000004090085a7 */ /* 0x000e64000800007f */
[----:B-1----:R-:W-:Y:S05]  /*bcf0*/  @!P0 BRA `(.L_x_316) ;  /* 0xfffffffc00f08947 */ /* 0x002fea000383ffff */
[----:B------:R-:W-:Y:S05]  /*bd00*/  BRA `(.L_x_336) ;  /* 0xfffffff800187947 */ /* 0x000fea000383ffff */
.L_x_317:
[----:B0-----:R0:W1:Y:S02]  /*bd10*/  SYNCS.PHASECHK.TRANS64.TRYWAIT P0, [R6+URZ], R5 ;  /* 0x00000005060075a7 */ /* 0x001064000800017f */
[----:B-1----:R-:W-:Y:S05]  /*bd20*/  @!P0 NANOSLEEP.SYNCS 0x989680 ;  /* 0x009896800000895d */ /* 0x002fea0003900000 */
[----:B------:R-:W1:Y:S02]  /*bd30*/  @!P0 SYNCS.PHASECHK.TRANS64 P0, [R6+URZ], R5 ;  /* 0x00000005060085a7 */ /* 0x000e64000800007f */
[----:B-1----:R-:W-:Y:S05]  /*bd40*/  @!P0 BRA `(.L_x_317) ;  /* 0xfffffffc00f08947 */ /* 0x002fea000383ffff */
[----:B------:R-:W-:Y:S05]  /*bd50*/  BRA `(.L_x_337) ;  /* 0xfffffff800287947 */ /* 0x000fea000383ffff */
.L_x_318:
[----:B0-----:R0:W1:Y:S02]  /*bd60*/  SYNCS.PHASECHK.TRANS64.TRYWAIT P0, [R9+URZ], R4 ;  /* 0x00000004090075a7 */ /* 0x001064000800017f */
[----:B-1----:R-:W-:Y:S05]  /*bd70*/  @!P0 NANOSLEEP.SYNCS 0x989680 ;  /* 0x009896800000895d */ /* 0x002fea0003900000 */
[----:B------:R-:W1:Y:S02]  /*bd80*/  @!P0 SYNCS.PHASECHK.TRANS64 P0, [R9+URZ], R4 ;  /* 0x00000004090085a7 */ /* 0x000e64000800007f */
[----:B-1----:R-:W-:Y:S05]  /*bd90*/  @!P0 BRA `(.L_x_318) ;  /* 0xfffffffc00f08947 */ /* 0x002fea000383ffff */
[----:B------:R-:W-:Y:S05]  /*bda0*/  BRA `(.L_x_338) ;  /* 0xfffffff800387947 */ /* 0x000fea000383ffff */
.L_x_319:
[----:B0-----:R0:W1:Y:S02]  /*bdb0*/  SYNCS.PHASECHK.TRANS64.TRYWAIT P0, [R6+URZ], R5 ;  /* 0x00000005060075a7 */ /* 0x001064000800017f */
[----:B-1----:R-:W-:Y:S05]  /*bdc0*/  @!P0 NANOSLEEP.SYNCS 0x989680 ;  /* 0x009896800000895d */ /* 0x002fea0003900000 */
[----:B------:R-:W1:Y:S02]  /*bdd0*/  @!P0 SYNCS.PHASECHK.TRANS64 P0, [R6+URZ], R5 ;  /* 0x00000005060085a7 */ /* 0x000e64000800007f */
[----:B-1----:R-:W-:Y:S05]  /*bde0*/  @!P0 BRA `(.L_x_319) ;  /* 0xfffffffc00f08947 */ /* 0x002fea000383ffff */
[----:B------:R-:W-:Y:S05]  /*bdf0*/  BRA `(.L_x_339) ;  /* 0xfffffff800487947 */ /* 0x000fea000383ffff */
.L_x_320:
[----:B0-----:R0:W1:Y:S02]  /*be00*/  SYNCS.PHASECHK.TRANS64.TRYWAIT P0, [R9+URZ], R4 ;  /* 0x00000004090075a7 */ /* 0x001064000800017f */
[----:B-1----:R-:W-:Y:S05]  /*be10*/  @!P0 NANOSLEEP.SYNCS 0x989680 ;  /* 0x009896800000895d */ /* 0x002fea0003900000 */
[----:B------:R-:W1:Y:S02]  /*be20*/  @!P0 SYNCS.PHASECHK.TRANS64 P0, [R9+URZ], R4 ;  /* 0x00000004090085a7 */ /* 0x000e64000800007f */
[----:B-1----:R-:W-:Y:S05]  /*be30*/  @!P0 BRA `(.L_x_320) ;  /* 0xfffffffc00f08947 */ /* 0x002fea000383ffff */
[----:B------:R-:W-:Y:S05]  /*be40*/  BRA `(.L_x_340) ;  /* 0xfffffff800587947 */ /* 0x000fea000383ffff */
.L_x_321:
[----:B0-----:R0:W1:Y:S02]  /*be50*/  SYNCS.PHASECHK.TRANS64.TRYWAIT P0, [R6+URZ], R5 ;  /* 0x00000005060075a7 */ /* 0x001064000800017f */
[----:B-1----:R-:W-:Y:S05]  /*be60*/  @!P0 NANOSLEEP.SYNCS 0x989680 ;  /* 0x009896800000895d */ /* 0x002fea0003900000 */
[----:B------:R-:W1:Y:S02]  /*be70*/  @!P0 SYNCS.PHASECHK.TRANS64 P0, [R6+URZ], R5 ;  /* 0x00000005060085a7 */ /* 0x000e64000800007f */
[----:B-1----:R-:W-:Y:S05]  /*be80*/  @!P0 BRA `(.L_x_321) ;  /* 0xfffffffc00f08947 */ /* 0x002fea000383ffff */
[----:B------:R-:W-:Y:S05]  /*be90*/  BRA `(.L_x_341) ;  /* 0xfffffff800687947 */ /* 0x000fea000383ffff */
.L_x_322:
[----:B-1----:R1:W2:Y:S02]  /*bea0*/  SYNCS.PHASECHK.TRANS64.TRYWAIT P0, [R9+URZ], R4 ;  /* 0x00000004090075a7 */ /* 0x0022a4000800017f */
[----:B--2---:R-:W-:Y:S05]  /*beb0*/  @!P0 NANOSLEEP.SYNCS 0x989680 ;  /* 0x009896800000895d */ /* 0x004fea0003900000 */
[----:B------:R-:W2:Y:S02]  /*bec0*/  @!P0 SYNCS.PHASECHK.TRANS64 P0, [R9+URZ], R4 ;  /* 0x00000004090085a7 */ /* 0x000ea4000800007f */
[----:B--2---:R-:W-:Y:S05]  /*bed0*/  @!P0 BRA `(.L_x_322) ;  /* 0xfffffffc00f08947 */ /* 0x004fea000383ffff */
[----:B------:R-:W-:Y:S05]  /*bee0*/  BRA `(.L_x_342) ;  /* 0xfffffff800707947 */ /* 0x000fea000383ffff */
.L_x_343:
[----:B------:R-:W-:-:S00]  /*bef0*/  BRA `(.L_x_343) ;  /* 0xfffffffc00fc7947 */ /* 0x000fc0000383ffff */
[----:B------:R-:W-:-:S00]  /*bf00*/  NOP ;  /* 0x0000000000007918 */ /* 0x000fc00000000000 */
[----:B------:R-:W-:-:S00]  /*bf10*/  NOP ;  /* 0x0000000000007918 */ /* 0x000fc00000000000 */
[----:B------:R-:W-:-:S00]  /*bf20*/  NOP ;  /* 0x0000000000007918 */ /* 0x000fc00000000000 */
[----:B------:R-:W-:-:S00]  /*bf30*/  NOP ;  /* 0x0000000000007918 */ /* 0x000fc00000000000 */
[----:B------:R-:W-:-:S00]  /*bf40*/  NOP ;  /* 0x0000000000007918 */ /* 0x000fc00000000000 */
[----:B------:R-:W-:-:S00]  /*bf50*/  NOP ;  /* 0x0000000000007918 */ /* 0x000fc00000000000 */
[----:B------:R-:W-:-:S00]  /*bf60*/  NOP ;  /* 0x0000000000007918 */ /* 0x000fc00000000000 */
[----:B------:R-:W-:-:S00]  /*bf70*/  NOP ;  /* 0x0000000000007918 */ /* 0x000fc00000000000 */
.L_x_344:


//--------------------- .nv.global.init           --------------------------
	.section	.nv.global.init,"aw",@progbits
.nv.global.init:
	.type		$str$22,@object
	.size		$str$22,($str$23 - $str$22)
$str$22:
        /*0000*/ 	.byte	0x6b, 0x5f, 0x74, 0x69, 0x6c, 0x65, 0x5f, 0x63, 0x6f, 0x75, 0x6e, 0x74, 0x20, 0x3e, 0x3d, 0x20
        /*0010*/ 	.byte	0x31, 0x00
	.type		$str$23,@object
	.size		$str$23,(__unnamed_1 - $str$23)
$str$23:
        /*0012*/ 	.byte	0x2f, 0x74, 0x6d, 0x70, 0x2f, 0x63, 0x75, 0x74, 0x6c, 0x61, 0x73, 0x73, 0x5f, 0x73, 0x77, 0x65
        /*0022*/ 	.byte	0x65, 0x70, 0x5f, 0x73, 0x72, 0x63, 0x2f, 0x69, 0x6e, 0x63, 0x6c, 0x75, 0x64, 0x65, 0x2f, 0x63
        /*0032*/ 	.byte	0x75, 0x74, 0x6c, 0x61, 0x73, 0x73, 0x2f, 0x67, 0x65, 0x6d, 0x6d, 0x2f, 0x63, 0x6f, 0x6c, 0x6c
        /*0042*/ 	.byte	0x65, 0x63, 0x74, 0x69, 0x76, 0x65, 0x2f, 0x73, 0x6d, 0x39, 0x30, 0x5f, 0x6d, 0x6d, 0x61, 0x5f
        /*0052*/ 	.byte	0x74, 0x6d, 0x61, 0x5f, 0x67, 0x6d, 0x6d, 0x61, 0x5f, 0x73, 0x73, 0x5f, 0x77, 0x61, 0x72, 0x70
        /*0062*/ 	.byte	0x73, 0x70, 0x65, 0x63, 0x69, 0x61, 0x6c, 0x69, 0x7a, 0x65, 0x64, 0x2e, 0x68, 0x70, 0x70, 0x00
	.type		__unnamed_1,@object
	.size		__unnamed_1,(.L_0 - __unnamed_1)
__unnamed_1:
        /*0072*/ 	.byte	0x76, 0x6f, 0x69, 0x64, 0x20, 0x63, 0x75, 0x74, 0x6c, 0x61, 0x73, 0x73, 0x3a, 0x3a, 0x67, 0x65
        /* <DEDUP_REMOVED lines=180> */
        /*0bc2*/ 	.byte	0x65, 0x3a, 0x3a, 0x69, 0x64, 0x65, 0x6e, 0x74, 0x69, 0x74, 0x79, 0x5d, 0x00
.L_0:


//--------------------- .nv.shared._ZN7cutlass13device_kernelINS_4gemm6kernel13GemmUniversalIN4cute5tupleIJiiiiEEENS1_10collective13CollectiveMmaINS1_34MainloopSm90TmaGmmaWarpSpecializedILi11ENS5_IJNS4_1CILi8EEENSA_ILi1EEESC_EEENS1_32KernelTmaWarpSpecializedPingpongEEENS5_IJNSA_ILi64EEENSA_ILi256EEENSA_ILi32EEEEEENS_10bfloat16_tENS5_IJlSC_lEEESK_SL_NS4_8TiledMMAINS4_8MMA_AtomIJNS4_4SM904GMMA28MMA_64x256x16_F32BF16BF16_SSILNSP_5MajorE0ELSR_0ELNSP_7ScaleInE1ELSS_1EEEEEENS4_6LayoutINS5_IJSC_SC_SC_EEENS5_IJNSA_ILi0EEESX_SX_EEEEENS5_IJNS4_10UnderscoreES10_S10_EEEEENS4_13SM90_TMA_LOADENS4_14ComposedLayoutINS4_7SwizzleILi2ELi4ELi3EEENS4_18smem_ptr_flag_bitsILi16EEENSV_INS5_IJSB_SI_EEENS5_IJSI_SC_EEEEEEEvNS4_8identityENS4_23SM90_TMA_LOAD_MULTICASTES1C_vS1D_EENS_8epilogue10collective6detail29Sm90TmaWarpSpecializedAdapterINS1H_15DefaultEpilogueISK_SL_SL_NS1G_6thread17LinearCombinationISK_Li1EffLNS1L_9ScaleType4KindE0ELNS_15FloatRoundStyleE2ESK_EENS1_15EpilogueDefaultEEEEEvvEEEEvNT_6ParamsE --------------------------
	.section	.nv.shared._ZN7cutlass13device_kernelINS_4gemm6kernel13GemmUniversalIN4cute5tupleIJiiiiEEENS1_10collective13CollectiveMmaINS1_34MainloopSm90TmaGmmaWarpSpecializedILi11ENS5_IJNS4_1CILi8EEENSA_ILi1EEESC_EEENS1_32KernelTmaWarpSpecializedPingpongEEENS5_IJNSA_ILi64EEENSA_ILi256EEENSA_ILi32EEEEEENS_10bfloat16_tENS5_IJlSC_lEEESK_SL_NS4_8TiledMMAINS4_8MMA_AtomIJNS4_4SM904GMMA28MMA_64x256x16_F32BF16BF16_SSILNSP_5MajorE0ELSR_0ELNSP_7ScaleInE1ELSS_1EEEEEENS4_6LayoutINS5_IJSC_SC_SC_EEENS5_IJNSA_ILi0EEESX_SX_EEEEENS5_IJNS4_10UnderscoreES10_S10_EEEEENS4_13SM90_TMA_LOADENS4_14ComposedLayoutINS4_7SwizzleILi2ELi4ELi3EEENS4_18smem_ptr_flag_bitsILi16EEENSV_INS5_IJSB_SI_EEENS5_IJSI_SC_EEEEEEEvNS4_8identityENS4_23SM90_TMA_LOAD_MULTICASTES1C_vS1D_EENS_8epilogue10collective6detail29Sm90TmaWarpSpecializedAdapterINS1H_15DefaultEpilogueISK_SL_SL_NS1G_6thread17LinearCombinationISK_Li1EffLNS1L_9ScaleType4KindE0ELNS_15FloatRoundStyleE2ESK_EENS1_15EpilogueDefaultEEEEEvvEEEEvNT_6ParamsE,"aw",@nobits
	.sectionflags	@""
	.align	16
	.zero		1024


//--------------------- .nv.shared.reserved.0     --------------------------
	.section	.nv.shared.reserved.0,"aw",@nobits
	.weak		__nv_reservedSMEM_offset_0_alias
	.size		__nv_reservedSMEM_offset_0_alias, 0, 0
	.other		__nv_reservedSMEM_offset_0_alias,@"STO_CUDA_RESERVED_SHARED STV_DEFAULT"
__nv_reservedSMEM_offset_0_alias:
	.zero		0


//--------------------- .nv.global                --------------------------
	.section	.nv.global,"aw",@nobits
.nv.global:
	.type		_ZN40_INTERNAL_58451bb3_4_k_cu_d932bf4b_258904cute1_E,@object
	.size		_ZN40_INTERNAL_58451bb3_4_k_cu_d932bf4b_258904cute1_E,(_ZN40_INTERNAL_58451bb3_4_k_cu_d932bf4b_258904cuda3std3__45__cpo6cbeginE - _ZN40_INTERNAL_58451bb3_4_k_cu_d932bf4b_258904cute1_E)
_ZN40_INTERNAL_58451bb3_4_k_cu_d932bf4b_258904cute1_E:
	.zero		1
	.type		_ZN40_INTERNAL_58451bb3_4_k_cu_d932bf4b_258904cuda3std3__45__cpo6cbeginE,@object
	.size		_ZN40_INTERNAL_58451bb3_4_k_cu_d932bf4b_258904cuda3std3__45__cpo6cbeginE,(_ZN40_INTERNAL_58451bb3_4_k_cu_d932bf4b_258904cuda3std3__48in_placeE - _ZN40_INTERNAL_58451bb3_4_k_cu_d932bf4b_258904cuda3std3__45__cpo6cbeginE)
_ZN40_INTERNAL_58451bb3_4_k_cu_d932bf4b_258904cuda3std3__45__cpo6cbeginE:
	.zero		1
	.type		_ZN40_INTERNAL_58451bb3_4_k_cu_d932bf4b_258904cuda3std3__48in_placeE,@object
	.size		_ZN40_INTERNAL_58451bb3_4_k_cu_d932bf4b_258904cuda3std3__48in_placeE,(_ZN40_INTERNAL_58451bb3_4_k_cu_d932bf4b_258904cuda3std6ranges3__45__cpo9iter_moveE - _ZN40_INTERNAL_58451bb3_4_k_cu_d932bf4b_258904cuda3std3__48in_placeE)
_ZN40_INTERNAL_58451bb3_4_k_cu_d932bf4b_258904cuda3std3__48in_placeE:
	.zero		1
	.type		_ZN40_INTERNAL_58451bb3_4_k_cu_d932bf4b_258904cuda3std6ranges3__45__cpo9iter_moveE,@object
	.size		_ZN40_INTERNAL_58451bb3_4_k_cu_d932bf4b_258904cuda3std6ranges3__45__cpo9iter_moveE,(_ZN40_INTERNAL_58451bb3_4_k_cu_d932bf4b_258904cuda3std3__45__cpo5beginE - _ZN40_INTERNAL_58451bb3_4_k_cu_d932bf4b_258904cuda3std6ranges3__45__cpo9iter_moveE)
_ZN40_INTERNAL_58451bb3_4_k_cu_d932bf4b_258904cuda3std6ranges3__45__cpo9iter_moveE:
	.zero		1
	.type		_ZN40_INTERNAL_58451bb3_4_k_cu_d932bf4b_258904cuda3std3__45__cpo5beginE,@object
	.size		_ZN40_INTERNAL_58451bb3_4_k_cu_d932bf4b_258904cuda3std3__45__cpo5beginE,(_ZN40_INTERNAL_58451bb3_4_k_cu_d932bf4b_258904cuda3std3__442_GLOBAL__N__58451bb3_4_k_cu_d932bf4b_258906ignoreE - _ZN40_INTERNAL_58451bb3_4_k_cu_d932bf4b_258904cuda3std3__45__cpo5beginE)
_ZN40_INTERNAL_58451bb3_4_k_cu_d932bf4b_258904cuda3std3__45__cpo5beginE:
	.zero		1
	.type		_ZN40_INTERNAL_58451bb3_4_k_cu_d932bf4b_258904cuda3std3__442_GLOBAL__N__58451bb3_4_k_cu_d932bf4b_258906ignoreE,@object
	.size		_ZN40_INTERNAL_58451bb3_4_k_cu_d932bf4b_258904cuda3std3__442_GLOBAL__N__58451bb3_4_k_cu_d932bf4b_258906ignoreE,(_ZN40_INTERNAL_58451bb3_4_k_cu_d932bf4b_258904cute7productE - _ZN40_INTERNAL_58451bb3_4_k_cu_d932bf4b_258904cuda3std3__442_GLOBAL__N__58451bb3_4_k_cu_d932bf4b_258906ignoreE)
_ZN40_INTERNAL_58451bb3_4_k_cu_d932bf4b_258904cuda3std3__442_GLOBAL__N__58451bb3_4_k_cu_d932bf4b_258906ignoreE:
	.zero		1
	.type		_ZN40_INTERNAL_58451bb3_4_k_cu_d932bf4b_258904cute7productE,@object
	.size		_ZN40_INTERNAL_58451bb3_4_k_cu_d932bf4b_258904cute7productE,(_ZN40_INTERNAL_58451bb3_4_k_cu_d932bf4b_258904cuda3std3__45__cpo3endE - _ZN40_INTERNAL_58451bb3_4_k_cu_d932bf4b_258904cute7productE)
_ZN40_INTERNAL_58451bb3_4_k_cu_d932bf4b_258904cute7productE:
	.zero		1
	.type		_ZN40_INTERNAL_58451bb3_4_k_cu_d932bf4b_258904cuda3std3__45__cpo3endE,@object
	.size		_ZN40_INTERNAL_58451bb3_4_k_cu_d932bf4b_258904cuda3std3__45__cpo3endE,(_ZN40_INTERNAL_58451bb3_4_k_cu_d932bf4b_258904cuda3std3__419piecewise_constructE - _ZN40_INTERNAL_58451bb3_4_k_cu_d932bf4b_258904cuda3std3__45__cpo3endE)
_ZN40_INTERNAL_58451bb3_4_k_cu_d932bf4b_258904cuda3std3__45__cpo3endE:
	.zero		1
	.type		_ZN40_INTERNAL_58451bb3_4_k_cu_d932bf4b_258904cuda3std3__419piecewise_constructE,@object
	.size		_ZN40_INTERNAL_58451bb3_4_k_cu_d932bf4b_258904cuda3std3__419piecewise_constructE,(_ZN40_INTERNAL_58451bb3_4_k_cu_d932bf4b_258904cuda3std3__45__cpo4cendE - _ZN40_INTERNAL_58451bb3_4_k_cu_d932bf4b_258904cuda3std3__419piecewise_constructE)
_ZN40_INTERNAL_58451bb3_4_k_cu_d932bf4b_258904cuda3std3__419piecewise_constructE:
	.zero		1
	.type		_ZN40_INTERNAL_58451bb3_4_k_cu_d932bf4b_258904cuda3std3__45__cpo4cendE,@object
	.size		_ZN40_INTERNAL_58451bb3_4_k_cu_d932bf4b_258904cuda3std3__45__cpo4cendE,(_ZN40_INTERNAL_58451bb3_4_k_cu_d932bf4b_258904cuda3std6ranges3__45__cpo4swapE - _ZN40_INTERNAL_58451bb3_4_k_cu_d932bf4b_258904cuda3std3__45__cpo4cendE)
_ZN40_INTERNAL_58451bb3_4_k_cu_d932bf4b_258904cuda3std3__45__cpo4cendE:
	.zero		1
	.type		_ZN40_INTERNAL_58451bb3_4_k_cu_d932bf4b_258904cuda3std6ranges3__45__cpo4swapE,@object
	.size		_ZN40_INTERNAL_58451bb3_4_k_cu_d932bf4b_258904cuda3std6ranges3__45__cpo4swapE,(.L_8 - _ZN40_INTERNAL_58451bb3_4_k_cu_d932bf4b_258904cuda3std6ranges3__45__cpo4swapE)
_ZN40_INTERNAL_58451bb3_4_k_cu_d932bf4b_258904cuda3std6ranges3__45__cpo4swapE:
	.zero		1
.L_8:


//--------------------- .nv.constant0._ZN7cutlass13device_kernelINS_4gemm6kernel13GemmUniversalIN4cute5tupleIJiiiiEEENS1_10collective13CollectiveMmaINS1_34MainloopSm90TmaGmmaWarpSpecializedILi11ENS5_IJNS4_1CILi8EEENSA_ILi1EEESC_EEENS1_32KernelTmaWarpSpecializedPingpongEEENS5_IJNSA_ILi64EEENSA_ILi256EEENSA_ILi32EEEEEENS_10bfloat16_tENS5_IJlSC_lEEESK_SL_NS4_8TiledMMAINS4_8MMA_AtomIJNS4_4SM904GMMA28MMA_64x256x16_F32BF16BF16_SSILNSP_5MajorE0ELSR_0ELNSP_7ScaleInE1ELSS_1EEEEEENS4_6LayoutINS5_IJSC_SC_SC_EEENS5_IJNSA_ILi0EEESX_SX_EEEEENS5_IJNS4_10UnderscoreES10_S10_EEEEENS4_13SM90_TMA_LOADENS4_14ComposedLayoutINS4_7SwizzleILi2ELi4ELi3EEENS4_18smem_ptr_flag_bitsILi16EEENSV_INS5_IJSB_SI_EEENS5_IJSI_SC_EEEEEEEvNS4_8identityENS4_23SM90_TMA_LOAD_MULTICASTES1C_vS1D_EENS_8epilogue10collective6detail29Sm90TmaWarpSpecializedAdapterINS1H_15DefaultEpilogueISK_SL_SL_NS1G_6thread17LinearCombinationISK_Li1EffLNS1L_9ScaleType4KindE0ELNS_15FloatRoundStyleE2ESK_EENS1_15EpilogueDefaultEEEEEvvEEEEvNT_6ParamsE --------------------------
	.section	.nv.constant0._ZN7cutlass13device_kernelINS_4gemm6kernel13GemmUniversalIN4cute5tupleIJiiiiEEENS1_10collective13CollectiveMmaINS1_34MainloopSm90TmaGmmaWarpSpecializedILi11ENS5_IJNS4_1CILi8EEENSA_ILi1EEESC_EEENS1_32KernelTmaWarpSpecializedPingpongEEENS5_IJNSA_ILi64EEENSA_ILi256EEENSA_ILi32EEEEEENS_10bfloat16_tENS5_IJlSC_lEEESK_SL_NS4_8TiledMMAINS4_8MMA_AtomIJNS4_4SM904GMMA28MMA_64x256x16_F32BF16BF16_SSILNSP_5MajorE0ELSR_0ELNSP_7ScaleInE1ELSS_1EEEEEENS4_6LayoutINS5_IJSC_SC_SC_EEENS5_IJNSA_ILi0EEESX_SX_EEEEENS5_IJNS4_10UnderscoreES10_S10_EEEEENS4_13SM90_TMA_LOADENS4_14ComposedLayoutINS4_7SwizzleILi2ELi4ELi3EEENS4_18smem_ptr_flag_bitsILi16EEENSV_INS5_IJSB_SI_EEENS5_IJSI_SC_EEEEEEEvNS4_8identityENS4_23SM90_TMA_LOAD_MULTICASTES1C_vS1D_EENS_8epilogue10collective6detail29Sm90TmaWarpSpecializedAdapterINS1H_15DefaultEpilogueISK_SL_SL_NS1G_6thread17LinearCombinationISK_Li1EffLNS1L_9ScaleType4KindE0ELNS_15FloatRoundStyleE2ESK_EENS1_15EpilogueDefaultEEEEEvvEEEEvNT_6ParamsE,"a",@progbits
	.sectionflags	@""
	.align	4
.nv.constant0._ZN7cutlass13device_kernelINS_4gemm6kernel13GemmUniversalIN4cute5tupleIJiiiiEEENS1_10collective13CollectiveMmaINS1_34MainloopSm90TmaGmmaWarpSpecializedILi11ENS5_IJNS4_1CILi8EEENSA_ILi1EEESC_EEENS1_32KernelTmaWarpSpecializedPingpongEEENS5_IJNSA_ILi64EEENSA_ILi256EEENSA_ILi32EEEEEENS_10bfloat16_tENS5_IJlSC_lEEESK_SL_NS4_8TiledMMAINS4_8MMA_AtomIJNS4_4SM904GMMA28MMA_64x256x16_F32BF16BF16_SSILNSP_5MajorE0ELSR_0ELNSP_7ScaleInE1ELSS_1EEEEEENS4_6LayoutINS5_IJSC_SC_SC_EEENS5_IJNSA_ILi0EEESX_SX_EEEEENS5_IJNS4_10UnderscoreES10_S10_EEEEENS4_13SM90_TMA_LOADENS4_14ComposedLayoutINS4_7SwizzleILi2ELi4ELi3EEENS4_18smem_ptr_flag_bitsILi16EEENSV_INS5_IJSB_SI_EEENS5_IJSI_SC_EEEEEEEvNS4_8identityENS4_23SM90_TMA_LOAD_MULTICASTES1C_vS1D_EENS_8epilogue10collective6detail29Sm90TmaWarpSpecializedAdapterINS1H_15DefaultEpilogueISK_SL_SL_NS1G_6thread17LinearCombinationISK_Li1EffLNS1L_9ScaleType4KindE0ELNS_15FloatRoundStyleE2ESK_EENS1_15EpilogueDefaultEEEEEvvEEEEvNT_6ParamsE:
	.zero		1664


//--------------------- SYMBOLS --------------------------

	.type		.nv.reservedSmem.offset0,@object
	.size		.nv.reservedSmem.offset0,0x4
	.type		__assertfail,@function
